//
// Generated by NVIDIA NVVM Compiler
//
// Compiler Build ID: CL-36424714
// Cuda compilation tools, release 13.0, V13.0.88
// Based on NVVM 20.0.0
//

.version 9.0
.target sm_100
.address_size 64

	// .globl	_Z11d_getHBCorrPfiiS_iS_iS_S_iiiffi

.visible .entry _Z11d_getHBCorrPfiiS_iS_iS_S_iiiffi(
	.param .u64 .ptr .align 1 _Z11d_getHBCorrPfiiS_iS_iS_S_iiiffi_param_0,
	.param .u32 _Z11d_getHBCorrPfiiS_iS_iS_S_iiiffi_param_1,
	.param .u32 _Z11d_getHBCorrPfiiS_iS_iS_S_iiiffi_param_2,
	.param .u64 .ptr .align 1 _Z11d_getHBCorrPfiiS_iS_iS_S_iiiffi_param_3,
	.param .u32 _Z11d_getHBCorrPfiiS_iS_iS_S_iiiffi_param_4,
	.param .u64 .ptr .align 1 _Z11d_getHBCorrPfiiS_iS_iS_S_iiiffi_param_5,
	.param .u32 _Z11d_getHBCorrPfiiS_iS_iS_S_iiiffi_param_6,
	.param .u64 .ptr .align 1 _Z11d_getHBCorrPfiiS_iS_iS_S_iiiffi_param_7,
	.param .u64 .ptr .align 1 _Z11d_getHBCorrPfiiS_iS_iS_S_iiiffi_param_8,
	.param .u32 _Z11d_getHBCorrPfiiS_iS_iS_S_iiiffi_param_9,
	.param .u32 _Z11d_getHBCorrPfiiS_iS_iS_S_iiiffi_param_10,
	.param .u32 _Z11d_getHBCorrPfiiS_iS_iS_S_iiiffi_param_11,
	.param .f32 _Z11d_getHBCorrPfiiS_iS_iS_S_iiiffi_param_12,
	.param .f32 _Z11d_getHBCorrPfiiS_iS_iS_S_iiiffi_param_13,
	.param .u32 _Z11d_getHBCorrPfiiS_iS_iS_S_iiiffi_param_14
)
{
	.reg .pred 	%p<15>;
	.reg .b32 	%r<24>;
	.reg .b32 	%f<55>;
	.reg .b64 	%rd<20>;

	ld.param.u64 	%rd6, [_Z11d_getHBCorrPfiiS_iS_iS_S_iiiffi_param_0];
	ld.param.u32 	%r6, [_Z11d_getHBCorrPfiiS_iS_iS_S_iiiffi_param_1];
	ld.param.u32 	%r7, [_Z11d_getHBCorrPfiiS_iS_iS_S_iiiffi_param_2];
	ld.param.u64 	%rd7, [_Z11d_getHBCorrPfiiS_iS_iS_S_iiiffi_param_3];
	ld.param.u32 	%r8, [_Z11d_getHBCorrPfiiS_iS_iS_S_iiiffi_param_4];
	ld.param.u64 	%rd8, [_Z11d_getHBCorrPfiiS_iS_iS_S_iiiffi_param_5];
	ld.param.u64 	%rd9, [_Z11d_getHBCorrPfiiS_iS_iS_S_iiiffi_param_7];
	ld.param.u64 	%rd10, [_Z11d_getHBCorrPfiiS_iS_iS_S_iiiffi_param_8];
	ld.param.f32 	%f1, [_Z11d_getHBCorrPfiiS_iS_iS_S_iiiffi_param_12];
	ld.param.f32 	%f2, [_Z11d_getHBCorrPfiiS_iS_iS_S_iiiffi_param_13];
	ld.param.u32 	%r9, [_Z11d_getHBCorrPfiiS_iS_iS_S_iiiffi_param_14];
	setp.lt.s32 	%p2, %r7, 1;
	@%p2 bra 	$L__BB0_6;
	mov.u32 	%r11, %tid.y;
	mov.u32 	%r12, %ctaid.y;
	shl.b32 	%r13, %r12, 5;
	add.s32 	%r14, %r13, %r11;
	mov.u32 	%r15, %tid.x;
	mov.u32 	%r16, %ctaid.x;
	shl.b32 	%r17, %r16, 5;
	add.s32 	%r18, %r17, %r15;
	setp.lt.s32 	%p3, %r14, %r6;
	setp.lt.s32 	%p4, %r18, %r8;
	and.pred  	%p1, %p3, %p4;
	mul.lo.s32 	%r19, %r7, 3;
	mul.lo.s32 	%r1, %r19, %r18;
	mul.lo.s32 	%r2, %r19, %r14;
	cvta.to.global.u64 	%rd1, %rd9;
	cvta.to.global.u64 	%rd2, %rd8;
	cvta.to.global.u64 	%rd3, %rd6;
	cvta.to.global.u64 	%rd4, %rd7;
	cvta.to.global.u64 	%rd5, %rd10;
	mov.b32 	%r23, 0;
	not.pred 	%p5, %p1;
$L__BB0_2:
	@%p5 bra 	$L__BB0_5;
	mul.lo.s32 	%r20, %r23, 3;
	mul.wide.u32 	%rd11, %r20, 4;
	add.s64 	%rd12, %rd1, %rd11;
	ld.global.f32 	%f3, [%rd12];
	ld.global.f32 	%f4, [%rd12+4];
	ld.global.f32 	%f5, [%rd12+8];
	add.s32 	%r21, %r20, %r1;
	mul.wide.s32 	%rd13, %r21, 4;
	add.s64 	%rd14, %rd2, %rd13;
	ld.global.f32 	%f6, [%rd14];
	add.s32 	%r22, %r20, %r2;
	mul.wide.u32 	%rd15, %r22, 4;
	add.s64 	%rd16, %rd3, %rd15;
	ld.global.f32 	%f7, [%rd16];
	sub.f32 	%f8, %f6, %f7;
	div.rn.f32 	%f9, %f8, %f3;
	mov.f32 	%f10, 0f3F000000;
	copysign.f32 	%f11, %f9, %f10;
	add.rz.f32 	%f12, %f9, %f11;
	cvt.rzi.f32.f32 	%f13, %f12;
	mul.f32 	%f14, %f3, %f13;
	sub.f32 	%f15, %f8, %f14;
	ld.global.f32 	%f16, [%rd14+4];
	ld.global.f32 	%f17, [%rd16+4];
	sub.f32 	%f18, %f16, %f17;
	div.rn.f32 	%f19, %f18, %f4;
	copysign.f32 	%f20, %f19, %f10;
	add.rz.f32 	%f21, %f19, %f20;
	cvt.rzi.f32.f32 	%f22, %f21;
	mul.f32 	%f23, %f4, %f22;
	sub.f32 	%f24, %f18, %f23;
	ld.global.f32 	%f25, [%rd14+8];
	ld.global.f32 	%f26, [%rd16+8];
	sub.f32 	%f27, %f25, %f26;
	div.rn.f32 	%f28, %f27, %f5;
	copysign.f32 	%f29, %f28, %f10;
	add.rz.f32 	%f30, %f28, %f29;
	cvt.rzi.f32.f32 	%f31, %f30;
	mul.f32 	%f32, %f5, %f31;
	sub.f32 	%f33, %f27, %f32;
	add.s64 	%rd17, %rd4, %rd13;
	ld.global.f32 	%f34, [%rd17];
	ld.global.f32 	%f35, [%rd17+4];
	ld.global.f32 	%f36, [%rd17+8];
	sub.f32 	%f37, %f7, %f34;
	sub.f32 	%f38, %f17, %f35;
	sub.f32 	%f39, %f26, %f36;
	mul.f32 	%f40, %f24, %f24;
	fma.rn.f32 	%f41, %f15, %f15, %f40;
	fma.rn.f32 	%f42, %f33, %f33, %f41;
	sqrt.rn.f32 	%f43, %f42;
	mul.f32 	%f44, %f38, %f24;
	fma.rn.f32 	%f45, %f37, %f15, %f44;
	fma.rn.f32 	%f46, %f39, %f33, %f45;
	mul.f32 	%f47, %f38, %f38;
	fma.rn.f32 	%f48, %f37, %f37, %f47;
	fma.rn.f32 	%f49, %f39, %f39, %f48;
	sqrt.rn.f32 	%f50, %f49;
	mul.f32 	%f51, %f43, %f50;
	div.rn.f32 	%f52, %f46, %f51;
	setp.gtu.f32 	%p6, %f43, %f1;
	setp.gtu.f32 	%p7, %f52, %f2;
	or.pred  	%p8, %p6, %p7;
	@%p8 bra 	$L__BB0_7;
	mul.wide.u32 	%rd18, %r23, 4;
	add.s64 	%rd19, %rd5, %rd18;
	atom.global.add.f32 	%f54, [%rd19], 0f3F800000;
$L__BB0_5:
	add.s32 	%r23, %r23, 1;
	setp.lt.s32 	%p14, %r23, %r7;
	@%p14 bra 	$L__BB0_2;
$L__BB0_6:
	ret;
$L__BB0_7:
	setp.ne.s32 	%p9, %r9, 1;
	setp.ne.s32 	%p10, %r23, 0;
	and.pred  	%p11, %p9, %p10;
	add.s32 	%r23, %r23, 1;
	setp.lt.s32 	%p12, %r23, %r7;
	and.pred  	%p13, %p11, %p12;
	@%p13 bra 	$L__BB0_2;
	bra.uni 	$L__BB0_6;

}
	// .globl	_Z10d_getHBNbrPfiiS_iS_iS_S_ffi
.visible .entry _Z10d_getHBNbrPfiiS_iS_iS_S_ffi(
	.param .u64 .ptr .align 1 _Z10d_getHBNbrPfiiS_iS_iS_S_ffi_param_0,
	.param .u32 _Z10d_getHBNbrPfiiS_iS_iS_S_ffi_param_1,
	.param .u32 _Z10d_getHBNbrPfiiS_iS_iS_S_ffi_param_2,
	.param .u64 .ptr .align 1 _Z10d_getHBNbrPfiiS_iS_iS_S_ffi_param_3,
	.param .u32 _Z10d_getHBNbrPfiiS_iS_iS_S_ffi_param_4,
	.param .u64 .ptr .align 1 _Z10d_getHBNbrPfiiS_iS_iS_S_ffi_param_5,
	.param .u32 _Z10d_getHBNbrPfiiS_iS_iS_S_ffi_param_6,
	.param .u64 .ptr .align 1 _Z10d_getHBNbrPfiiS_iS_iS_S_ffi_param_7,
	.param .u64 .ptr .align 1 _Z10d_getHBNbrPfiiS_iS_iS_S_ffi_param_8,
	.param .f32 _Z10d_getHBNbrPfiiS_iS_iS_S_ffi_param_9,
	.param .f32 _Z10d_getHBNbrPfiiS_iS_iS_S_ffi_param_10,
	.param .u32 _Z10d_getHBNbrPfiiS_iS_iS_S_ffi_param_11
)
{
	.reg .pred 	%p<7>;
	.reg .b32 	%r<17>;
	.reg .b32 	%f<55>;
	.reg .b64 	%rd<20>;

	ld.param.u64 	%rd1, [_Z10d_getHBNbrPfiiS_iS_iS_S_ffi_param_0];
	ld.param.u32 	%r5, [_Z10d_getHBNbrPfiiS_iS_iS_S_ffi_param_1];
	ld.param.u32 	%r3, [_Z10d_getHBNbrPfiiS_iS_iS_S_ffi_param_2];
	ld.param.u64 	%rd2, [_Z10d_getHBNbrPfiiS_iS_iS_S_ffi_param_3];
	ld.param.u32 	%r6, [_Z10d_getHBNbrPfiiS_iS_iS_S_ffi_param_4];
	ld.param.u64 	%rd3, [_Z10d_getHBNbrPfiiS_iS_iS_S_ffi_param_5];
	ld.param.u64 	%rd4, [_Z10d_getHBNbrPfiiS_iS_iS_S_ffi_param_7];
	ld.param.u64 	%rd5, [_Z10d_getHBNbrPfiiS_iS_iS_S_ffi_param_8];
	ld.param.f32 	%f1, [_Z10d_getHBNbrPfiiS_iS_iS_S_ffi_param_9];
	ld.param.f32 	%f2, [_Z10d_getHBNbrPfiiS_iS_iS_S_ffi_param_10];
	ld.param.u32 	%r4, [_Z10d_getHBNbrPfiiS_iS_iS_S_ffi_param_11];
	mov.u32 	%r7, %ctaid.y;
	shl.b32 	%r8, %r7, 5;
	mov.u32 	%r9, %tid.y;
	add.s32 	%r1, %r8, %r9;
	mov.u32 	%r10, %ctaid.x;
	shl.b32 	%r11, %r10, 5;
	mov.u32 	%r12, %tid.x;
	add.s32 	%r2, %r11, %r12;
	setp.ge.s32 	%p1, %r1, %r5;
	setp.ge.s32 	%p2, %r2, %r6;
	or.pred  	%p3, %p1, %p2;
	@%p3 bra 	$L__BB1_3;
	cvta.to.global.u64 	%rd6, %rd4;
	cvta.to.global.u64 	%rd7, %rd3;
	cvta.to.global.u64 	%rd8, %rd1;
	cvta.to.global.u64 	%rd9, %rd2;
	mul.lo.s32 	%r13, %r4, 3;
	mul.wide.s32 	%rd10, %r13, 4;
	add.s64 	%rd11, %rd6, %rd10;
	ld.global.f32 	%f3, [%rd11];
	ld.global.f32 	%f4, [%rd11+4];
	ld.global.f32 	%f5, [%rd11+8];
	mul.lo.s32 	%r14, %r3, 3;
	mad.lo.s32 	%r15, %r14, %r2, %r13;
	mul.wide.s32 	%rd12, %r15, 4;
	add.s64 	%rd13, %rd7, %rd12;
	ld.global.f32 	%f6, [%rd13];
	mad.lo.s32 	%r16, %r14, %r1, %r13;
	mul.wide.s32 	%rd14, %r16, 4;
	add.s64 	%rd15, %rd8, %rd14;
	ld.global.f32 	%f7, [%rd15];
	sub.f32 	%f8, %f6, %f7;
	div.rn.f32 	%f9, %f8, %f3;
	mov.f32 	%f10, 0f3F000000;
	copysign.f32 	%f11, %f9, %f10;
	add.rz.f32 	%f12, %f9, %f11;
	cvt.rzi.f32.f32 	%f13, %f12;
	mul.f32 	%f14, %f3, %f13;
	sub.f32 	%f15, %f8, %f14;
	ld.global.f32 	%f16, [%rd13+4];
	ld.global.f32 	%f17, [%rd15+4];
	sub.f32 	%f18, %f16, %f17;
	div.rn.f32 	%f19, %f18, %f4;
	copysign.f32 	%f20, %f19, %f10;
	add.rz.f32 	%f21, %f19, %f20;
	cvt.rzi.f32.f32 	%f22, %f21;
	mul.f32 	%f23, %f4, %f22;
	sub.f32 	%f24, %f18, %f23;
	ld.global.f32 	%f25, [%rd13+8];
	ld.global.f32 	%f26, [%rd15+8];
	sub.f32 	%f27, %f25, %f26;
	div.rn.f32 	%f28, %f27, %f5;
	copysign.f32 	%f29, %f28, %f10;
	add.rz.f32 	%f30, %f28, %f29;
	cvt.rzi.f32.f32 	%f31, %f30;
	mul.f32 	%f32, %f5, %f31;
	sub.f32 	%f33, %f27, %f32;
	add.s64 	%rd16, %rd9, %rd12;
	ld.global.f32 	%f34, [%rd16];
	ld.global.f32 	%f35, [%rd16+4];
	ld.global.f32 	%f36, [%rd16+8];
	sub.f32 	%f37, %f7, %f34;
	sub.f32 	%f38, %f17, %f35;
	sub.f32 	%f39, %f26, %f36;
	mul.f32 	%f40, %f24, %f24;
	fma.rn.f32 	%f41, %f15, %f15, %f40;
	fma.rn.f32 	%f42, %f33, %f33, %f41;
	sqrt.rn.f32 	%f43, %f42;
	mul.f32 	%f44, %f38, %f24;
	fma.rn.f32 	%f45, %f37, %f15, %f44;
	fma.rn.f32 	%f46, %f39, %f33, %f45;
	mul.f32 	%f47, %f38, %f38;
	fma.rn.f32 	%f48, %f37, %f37, %f47;
	fma.rn.f32 	%f49, %f39, %f39, %f48;
	sqrt.rn.f32 	%f50, %f49;
	mul.f32 	%f51, %f43, %f50;
	div.rn.f32 	%f52, %f46, %f51;
	setp.gtu.f32 	%p4, %f43, %f1;
	setp.gtu.f32 	%p5, %f52, %f2;
	or.pred  	%p6, %p4, %p5;
	@%p6 bra 	$L__BB1_3;
	cvta.to.global.u64 	%rd17, %rd5;
	mul.wide.s32 	%rd18, %r4, 4;
	add.s64 	%rd19, %rd17, %rd18;
	atom.global.add.f32 	%f54, [%rd19], 0f3F800000;
$L__BB1_3:
	ret;

}


// ===== COMPILED SASS (sm_100) =====

	.target	sm_100

	.elftype	@"ET_EXEC"


//--------------------- .note.nv.tkinfo           --------------------------
	.section	.note.nv.tkinfo,"",@"SHT_NOTE"
	.sectionflags	@"SHF_NOTE_NV_TKINFO"
	.tkinfo
        /*0018*/ 	.word	0x00000002
        /*0030*/ 	.string	""
        /*0030*/ 	.string	"ptxas"
        /*0030*/ 	.string	"Cuda compilation tools, release 13.0, V13.0.88"
        /*0030*/ 	.string	"Build cuda_13.0.r13.0/compiler.36424714_0"
        /*0030*/ 	.string	"-arch sm_100 -m 64 "



//--------------------- .note.nv.cuinfo           --------------------------
	.section	.note.nv.cuinfo,"",@"SHT_NOTE"
	.sectionflags	@"SHF_NOTE_NV_CUINFO"
        /*0018*/ 	.short	0x0002
        /*001a*/ 	.short	0x0064
        /*001c*/ 	.short	0x0082
	.zero		2


//--------------------- .nv.info                  --------------------------
	.section	.nv.info,"",@"SHT_CUDA_INFO"
	.align	4


	//----- nvinfo : EIATTR_REGCOUNT
	.align		4
        /*0000*/ 	.byte	0x04, 0x2f
        /*0002*/ 	.short	(.L_1 - .L_0)
	.align		4
.L_0:
        /*0004*/ 	.word	index@(_Z11d_getHBCorrPfiiS_iS_iS_S_iiiffi)
        /*0008*/ 	.word	0x00000028


	//----- nvinfo : EIATTR_FRAME_SIZE
	.align		4
.L_1:
        /*000c*/ 	.byte	0x04, 0x11
        /*000e*/ 	.short	(.L_3 - .L_2)
	.align		4
.L_2:
        /*0010*/ 	.word	index@($__internal_3_$__cuda_sm3x_div_rn_noftz_f32_slowpath)
        /*0014*/ 	.word	0x00000000


	//----- nvinfo : EIATTR_FRAME_SIZE
	.align		4
.L_3:
        /*0018*/ 	.byte	0x04, 0x11
        /*001a*/ 	.short	(.L_5 - .L_4)
	.align		4
.L_4:
        /*001c*/ 	.word	index@($__internal_2_$__cuda_sm20_sqrt_rn_f32_slowpath)
        /*0020*/ 	.word	0x00000000


	//----- nvinfo : EIATTR_FRAME_SIZE
	.align		4
.L_5:
        /*0024*/ 	.byte	0x04, 0x11
        /*0026*/ 	.short	(.L_7 - .L_6)
	.align		4
.L_6:
        /*0028*/ 	.word	index@(_Z11d_getHBCorrPfiiS_iS_iS_S_iiiffi)
        /*002c*/ 	.word	0x00000000


	//----- nvinfo : EIATTR_REGCOUNT
	.align		4
.L_7:
        /*0030*/ 	.byte	0x04, 0x2f
        /*0032*/ 	.short	(.L_9 - .L_8)
	.align		4
.L_8:
        /*0034*/ 	.word	index@(_Z10d_getHBNbrPfiiS_iS_iS_S_ffi)
        /*0038*/ 	.word	0x00000019


	//----- nvinfo : EIATTR_FRAME_SIZE
	.align		4
.L_9:
        /*003c*/ 	.byte	0x04, 0x11
        /*003e*/ 	.short	(.L_11 - .L_10)
	.align		4
.L_10:
        /*0040*/ 	.word	index@($__internal_1_$__cuda_sm3x_div_rn_noftz_f32_slowpath)
        /*0044*/ 	.word	0x00000000


	//----- nvinfo : EIATTR_FRAME_SIZE
	.align		4
.L_11:
        /*0048*/ 	.byte	0x04, 0x11
        /*004a*/ 	.short	(.L_13 - .L_12)
	.align		4
.L_12:
        /*004c*/ 	.word	index@($__internal_0_$__cuda_sm20_sqrt_rn_f32_slowpath)
        /*0050*/ 	.word	0x00000000


	//----- nvinfo : EIATTR_FRAME_SIZE
	.align		4
.L_13:
        /*0054*/ 	.byte	0x04, 0x11
        /*0056*/ 	.short	(.L_15 - .L_14)
	.align		4
.L_14:
        /*0058*/ 	.word	index@(_Z10d_getHBNbrPfiiS_iS_iS_S_ffi)
        /*005c*/ 	.word	0x00000000


	//----- nvinfo : EIATTR_MIN_STACK_SIZE
	.align		4
.L_15:
        /*0060*/ 	.byte	0x04, 0x12
        /*0062*/ 	.short	(.L_17 - .L_16)
	.align		4
.L_16:
        /*0064*/ 	.word	index@(_Z10d_getHBNbrPfiiS_iS_iS_S_ffi)
        /*0068*/ 	.word	0x00000000


	//----- nvinfo : EIATTR_MIN_STACK_SIZE
	.align		4
.L_17:
        /*006c*/ 	.byte	0x04, 0x12
        /*006e*/ 	.short	(.L_19 - .L_18)
	.align		4
.L_18:
        /*0070*/ 	.word	index@(_Z11d_getHBCorrPfiiS_iS_iS_S_iiiffi)
        /*0074*/ 	.word	0x00000000
.L_19:


//--------------------- .nv.compat                --------------------------
	.section	.nv.compat,"",@"SHT_CUDA_COMPAT_INFO"
	.align	4
        /*0000*/ 	.byte	0x02, 0x09, 0x00, 0x00, 0x02, 0x02, 0x01, 0x00, 0x02, 0x05, 0x05, 0x00, 0x03, 0x07, 0x01, 0x01
        /*0010*/ 	.byte	0x02, 0x03, 0x00, 0x00, 0x02, 0x06, 0x01, 0x00, 0x04, 0x0b, 0x08, 0x00, 0x01, 0x00, 0x00, 0x00
        /*0020*/ 	.byte	0x00, 0x00, 0x00, 0x00


//--------------------- .nv.info._Z10d_getHBNbrPfiiS_iS_iS_S_ffi --------------------------
	.section	.nv.info._Z10d_getHBNbrPfiiS_iS_iS_S_ffi,"",@"SHT_CUDA_INFO"
	.sectionflags	@""
	.align	4


	//----- nvinfo : EIATTR_CUDA_API_VERSION
	.align		4
        /*0000*/ 	.byte	0x04, 0x37
        /*0002*/ 	.short	(.L_21 - .L_20)
.L_20:
        /*0004*/ 	.word	0x00000082


	//----- nvinfo : EIATTR_KPARAM_INFO
	.align		4
.L_21:
        /*0008*/ 	.byte	0x04, 0x17
        /*000a*/ 	.short	(.L_23 - .L_22)
.L_22:
        /*000c*/ 	.word	0x00000000
        /*0010*/ 	.short	0x000b
        /*0012*/ 	.short	0x0048
        /*0014*/ 	.byte	0x00, 0xf0, 0x11, 0x00


	//----- nvinfo : EIATTR_KPARAM_INFO
	.align		4
.L_23:
        /*0018*/ 	.byte	0x04, 0x17
        /*001a*/ 	.short	(.L_25 - .L_24)
.L_24:
        /*001c*/ 	.word	0x00000000
        /*0020*/ 	.short	0x000a
        /*0022*/ 	.short	0x0044
        /*0024*/ 	.byte	0x00, 0xf0, 0x11, 0x00


	//----- nvinfo : EIATTR_KPARAM_INFO
	.align		4
.L_25:
        /*0028*/ 	.byte	0x04, 0x17
        /*002a*/ 	.short	(.L_27 - .L_26)
.L_26:
        /*002c*/ 	.word	0x00000000
        /*0030*/ 	.short	0x0009
        /*0032*/ 	.short	0x0040
        /*0034*/ 	.byte	0x00, 0xf0, 0x11, 0x00


	//----- nvinfo : EIATTR_KPARAM_INFO
	.align		4
.L_27:
        /*0038*/ 	.byte	0x04, 0x17
        /*003a*/ 	.short	(.L_29 - .L_28)
.L_28:
        /*003c*/ 	.word	0x00000000
        /*0040*/ 	.short	0x0008
        /*0042*/ 	.short	0x0038
        /*0044*/ 	.byte	0x00, 0xf5, 0x21, 0x00


	//----- nvinfo : EIATTR_KPARAM_INFO
	.align		4
.L_29:
        /*0048*/ 	.byte	0x04, 0x17
        /*004a*/ 	.short	(.L_31 - .L_30)
.L_30:
        /*004c*/ 	.word	0x00000000
        /*0050*/ 	.short	0x0007
        /*0052*/ 	.short	0x0030
        /*0054*/ 	.byte	0x00, 0xf5, 0x21, 0x00


	//----- nvinfo : EIATTR_KPARAM_INFO
	.align		4
.L_31:
        /*0058*/ 	.byte	0x04, 0x17
        /*005a*/ 	.short	(.L_33 - .L_32)
.L_32:
        /*005c*/ 	.word	0x00000000
        /*0060*/ 	.short	0x0006
        /*0062*/ 	.short	0x0028
        /*0064*/ 	.byte	0x00, 0xf0, 0x11, 0x00


	//----- nvinfo : EIATTR_KPARAM_INFO
	.align		4
.L_33:
        /*0068*/ 	.byte	0x04, 0x17
        /*006a*/ 	.short	(.L_35 - .L_34)
.L_34:
        /*006c*/ 	.word	0x00000000
        /*0070*/ 	.short	0x0005
        /*0072*/ 	.short	0x0020
        /*0074*/ 	.byte	0x00, 0xf5, 0x21, 0x00


	//----- nvinfo : EIATTR_KPARAM_INFO
	.align		4
.L_35:
        /*0078*/ 	.byte	0x04, 0x17
        /*007a*/ 	.short	(.L_37 - .L_36)
.L_36:
        /*007c*/ 	.word	0x00000000
        /*0080*/ 	.short	0x0004
        /*0082*/ 	.short	0x0018
        /*0084*/ 	.byte	0x00, 0xf0, 0x11, 0x00


	//----- nvinfo : EIATTR_KPARAM_INFO
	.align		4
.L_37:
        /*0088*/ 	.byte	0x04, 0x17
        /*008a*/ 	.short	(.L_39 - .L_38)
.L_38:
        /*008c*/ 	.word	0x00000000
        /*0090*/ 	.short	0x0003
        /*0092*/ 	.short	0x0010
        /*0094*/ 	.byte	0x00, 0xf5, 0x21, 0x00


	//----- nvinfo : EIATTR_KPARAM_INFO
	.align		4
.L_39:
        /*0098*/ 	.byte	0x04, 0x17
        /*009a*/ 	.short	(.L_41 - .L_40)
.L_40:
        /*009c*/ 	.word	0x00000000
        /*00a0*/ 	.short	0x0002
        /*00a2*/ 	.short	0x000c
        /*00a4*/ 	.byte	0x00, 0xf0, 0x11, 0x00


	//----- nvinfo : EIATTR_KPARAM_INFO
	.align		4
.L_41:
        /*00a8*/ 	.byte	0x04, 0x17
        /*00aa*/ 	.short	(.L_43 - .L_42)
.L_42:
        /*00ac*/ 	.word	0x00000000
        /*00b0*/ 	.short	0x0001
        /*00b2*/ 	.short	0x0008
        /*00b4*/ 	.byte	0x00, 0xf0, 0x11, 0x00


	//----- nvinfo : EIATTR_KPARAM_INFO
	.align		4
.L_43:
        /*00b8*/ 	.byte	0x04, 0x17
        /*00ba*/ 	.short	(.L_45 - .L_44)
.L_44:
        /*00bc*/ 	.word	0x00000000
        /*00c0*/ 	.short	0x0000
        /*00c2*/ 	.short	0x0000
        /*00c4*/ 	.byte	0x00, 0xf5, 0x21, 0x00


	//----- nvinfo : EIATTR_SPARSE_MMA_MASK
	.align		4
.L_45:
        /*00c8*/ 	.byte	0x03, 0x50
        /*00ca*/ 	.short	0x0000


	//----- nvinfo : EIATTR_MAXREG_COUNT
	.align		4
        /*00cc*/ 	.byte	0x03, 0x1b
        /*00ce*/ 	.short	0x00ff


	//----- nvinfo : EIATTR_MERCURY_ISA_VERSION
	.align		4
        /*00d0*/ 	.byte	0x03, 0x5f
        /*00d2*/ 	.short	0x0101


	//----- nvinfo : EIATTR_VRC_CTA_INIT_COUNT
	.align		4
        /*00d4*/ 	.byte	0x02, 0x4a
	.zero		1
	.zero		1


	//----- nvinfo : EIATTR_EXIT_INSTR_OFFSETS
	.align		4
        /*00d8*/ 	.byte	0x04, 0x1c
        /*00da*/ 	.short	(.L_47 - .L_46)


	//   ....[0]....
.L_46:
        /*00dc*/ 	.word	0x000000b0


	//   ....[1]....
        /*00e0*/ 	.word	0x00000a00


	//   ....[2]....
        /*00e4*/ 	.word	0x00000a60


	//----- nvinfo : EIATTR_CRS_STACK_SIZE
	.align		4
.L_47:
        /*00e8*/ 	.byte	0x04, 0x1e
        /*00ea*/ 	.short	(.L_49 - .L_48)
.L_48:
        /*00ec*/ 	.word	0x00000000


	//----- nvinfo : EIATTR_CBANK_PARAM_SIZE
	.align		4
.L_49:
        /*00f0*/ 	.byte	0x03, 0x19
        /*00f2*/ 	.short	0x004c


	//----- nvinfo : EIATTR_PARAM_CBANK
	.align		4
        /*00f4*/ 	.byte	0x04, 0x0a
        /*00f6*/ 	.short	(.L_51 - .L_50)
	.align		4
.L_50:
        /*00f8*/ 	.word	index@(.nv.constant0._Z10d_getHBNbrPfiiS_iS_iS_S_ffi)
        /*00fc*/ 	.short	0x0380
        /*00fe*/ 	.short	0x004c


	//----- nvinfo : EIATTR_SW_WAR
	.align		4
.L_51:
        /*0100*/ 	.byte	0x04, 0x36
        /*0102*/ 	.short	(.L_53 - .L_52)
.L_52:
        /*0104*/ 	.word	0x00000008
.L_53:


//--------------------- .nv.info._Z11d_getHBCorrPfiiS_iS_iS_S_iiiffi --------------------------
	.section	.nv.info._Z11d_getHBCorrPfiiS_iS_iS_S_iiiffi,"",@"SHT_CUDA_INFO"
	.sectionflags	@""
	.align	4


	//----- nvinfo : EIATTR_CUDA_API_VERSION
	.align		4
        /*0000*/ 	.byte	0x04, 0x37
        /*0002*/ 	.short	(.L_55 - .L_54)
.L_54:
        /*0004*/ 	.word	0x00000082


	//----- nvinfo : EIATTR_KPARAM_INFO
	.align		4
.L_55:
        /*0008*/ 	.byte	0x04, 0x17
        /*000a*/ 	.short	(.L_57 - .L_56)
.L_56:
        /*000c*/ 	.word	0x00000000
        /*0010*/ 	.short	0x000e
        /*0012*/ 	.short	0x0054
        /*0014*/ 	.byte	0x00, 0xf0, 0x11, 0x00


	//----- nvinfo : EIATTR_KPARAM_INFO
	.align		4
.L_57:
        /*0018*/ 	.byte	0x04, 0x17
        /*001a*/ 	.short	(.L_59 - .L_58)
.L_58:
        /*001c*/ 	.word	0x00000000
        /*0020*/ 	.short	0x000d
        /*0022*/ 	.short	0x0050
        /*0024*/ 	.byte	0x00, 0xf0, 0x11, 0x00


	//----- nvinfo : EIATTR_KPARAM_INFO
	.align		4
.L_59:
        /*0028*/ 	.byte	0x04, 0x17
        /*002a*/ 	.short	(.L_61 - .L_60)
.L_60:
        /*002c*/ 	.word	0x00000000
        /*0030*/ 	.short	0x000c
        /*0032*/ 	.short	0x004c
        /*0034*/ 	.byte	0x00, 0xf0, 0x11, 0x00


	//----- nvinfo : EIATTR_KPARAM_INFO
	.align		4
.L_61:
        /*0038*/ 	.byte	0x04, 0x17
        /*003a*/ 	.short	(.L_63 - .L_62)
.L_62:
        /*003c*/ 	.word	0x00000000
        /*0040*/ 	.short	0x000b
        /*0042*/ 	.short	0x0048
        /*0044*/ 	.byte	0x00, 0xf0, 0x11, 0x00


	//----- nvinfo : EIATTR_KPARAM_INFO
	.align		4
.L_63:
        /*0048*/ 	.byte	0x04, 0x17
        /*004a*/ 	.short	(.L_65 - .L_64)
.L_64:
        /*004c*/ 	.word	0x00000000
        /*0050*/ 	.short	0x000a
        /*0052*/ 	.short	0x0044
        /*0054*/ 	.byte	0x00, 0xf0, 0x11, 0x00


	//----- nvinfo : EIATTR_KPARAM_INFO
	.align		4
.L_65:
        /*0058*/ 	.byte	0x04, 0x17
        /*005a*/ 	.short	(.L_67 - .L_66)
.L_66:
        /*005c*/ 	.word	0x00000000
        /*0060*/ 	.short	0x0009
        /*0062*/ 	.short	0x0040
        /*0064*/ 	.byte	0x00, 0xf0, 0x11, 0x00


	//----- nvinfo : EIATTR_KPARAM_INFO
	.align		4
.L_67:
        /*0068*/ 	.byte	0x04, 0x17
        /*006a*/ 	.short	(.L_69 - .L_68)
.L_68:
        /*006c*/ 	.word	0x00000000
        /*0070*/ 	.short	0x0008
        /*0072*/ 	.short	0x0038
        /*0074*/ 	.byte	0x00, 0xf5, 0x21, 0x00


	//----- nvinfo : EIATTR_KPARAM_INFO
	.align		4
.L_69:
        /*0078*/ 	.byte	0x04, 0x17
        /*007a*/ 	.short	(.L_71 - .L_70)
.L_70:
        /*007c*/ 	.word	0x00000000
        /*0080*/ 	.short	0x0007
        /*0082*/ 	.short	0x0030
        /*0084*/ 	.byte	0x00, 0xf5, 0x21, 0x00


	//----- nvinfo : EIATTR_KPARAM_INFO
	.align		4
.L_71:
        /*0088*/ 	.byte	0x04, 0x17
        /*008a*/ 	.short	(.L_73 - .L_72)
.L_72:
        /*008c*/ 	.word	0x00000000
        /*0090*/ 	.short	0x0006
        /*0092*/ 	.short	0x0028
        /*0094*/ 	.byte	0x00, 0xf0, 0x11, 0x00


	//----- nvinfo : EIATTR_KPARAM_INFO
	.align		4
.L_73:
        /*0098*/ 	.byte	0x04, 0x17
        /*009a*/ 	.short	(.L_75 - .L_74)
.L_74:
        /*009c*/ 	.word	0x00000000
        /*00a0*/ 	.short	0x0005
        /*00a2*/ 	.short	0x0020
        /*00a4*/ 	.byte	0x00, 0xf5, 0x21, 0x00


	//----- nvinfo : EIATTR_KPARAM_INFO
	.align		4
.L_75:
        /*00a8*/ 	.byte	0x04, 0x17
        /*00aa*/ 	.short	(.L_77 - .L_76)
.L_76:
        /*00ac*/ 	.word	0x00000000
        /*00b0*/ 	.short	0x0004
        /*00b2*/ 	.short	0x0018
        /*00b4*/ 	.byte	0x00, 0xf0, 0x11, 0x00


	//----- nvinfo : EIATTR_KPARAM_INFO
	.align		4
.L_77:
        /*00b8*/ 	.byte	0x04, 0x17
        /*00ba*/ 	.short	(.L_79 - .L_78)
.L_78:
        /*00bc*/ 	.word	0x00000000
        /*00c0*/ 	.short	0x0003
        /*00c2*/ 	.short	0x0010
        /*00c4*/ 	.byte	0x00, 0xf5, 0x21, 0x00


	//----- nvinfo : EIATTR_KPARAM_INFO
	.align		4
.L_79:
        /*00c8*/ 	.byte	0x04, 0x17
        /*00ca*/ 	.short	(.L_81 - .L_80)
.L_80:
        /*00cc*/ 	.word	0x00000000
        /*00d0*/ 	.short	0x0002
        /*00d2*/ 	.short	0x000c
        /*00d4*/ 	.byte	0x00, 0xf0, 0x11, 0x00


	//----- nvinfo : EIATTR_KPARAM_INFO
	.align		4
.L_81:
        /*00d8*/ 	.byte	0x04, 0x17
        /*00da*/ 	.short	(.L_83 - .L_82)
.L_82:
        /*00dc*/ 	.word	0x00000000
        /*00e0*/ 	.short	0x0001
        /*00e2*/ 	.short	0x0008
        /*00e4*/ 	.byte	0x00, 0xf0, 0x11, 0x00


	//----- nvinfo : EIATTR_KPARAM_INFO
	.align		4
.L_83:
        /*00e8*/ 	.byte	0x04, 0x17
        /*00ea*/ 	.short	(.L_85 - .L_84)
.L_84:
        /*00ec*/ 	.word	0x00000000
        /*00f0*/ 	.short	0x0000
        /*00f2*/ 	.short	0x0000
        /*00f4*/ 	.byte	0x00, 0xf5, 0x21, 0x00


	//----- nvinfo : EIATTR_SPARSE_MMA_MASK
	.align		4
.L_85:
        /*00f8*/ 	.byte	0x03, 0x50
        /*00fa*/ 	.short	0x0000


	//----- nvinfo : EIATTR_MAXREG_COUNT
	.align		4
        /*00fc*/ 	.byte	0x03, 0x1b
        /*00fe*/ 	.short	0x00ff


	//----- nvinfo : EIATTR_MERCURY_ISA_VERSION
	.align		4
        /*0100*/ 	.byte	0x03, 0x5f
        /*0102*/ 	.short	0x0101


	//----- nvinfo : EIATTR_VRC_CTA_INIT_COUNT
	.align		4
        /*0104*/ 	.byte	0x02, 0x4a
	.zero		1
	.zero		1


	//----- nvinfo : EIATTR_EXIT_INSTR_OFFSETS
	.align		4
        /*0108*/ 	.byte	0x04, 0x1c
        /*010a*/ 	.short	(.L_87 - .L_86)


	//   ....[0]....
.L_86:
        /*010c*/ 	.word	0x00000030


	//   ....[1]....
        /*0110*/ 	.word	0x00000b20


	//   ....[2]....
        /*0114*/ 	.word	0x00000bd0


	//----- nvinfo : EIATTR_CRS_STACK_SIZE
	.align		4
.L_87:
        /*0118*/ 	.byte	0x04, 0x1e
        /*011a*/ 	.short	(.L_89 - .L_88)
.L_88:
        /*011c*/ 	.word	0x00000000


	//----- nvinfo : EIATTR_CBANK_PARAM_SIZE
	.align		4
.L_89:
        /*0120*/ 	.byte	0x03, 0x19
        /*0122*/ 	.short	0x0058


	//----- nvinfo : EIATTR_PARAM_CBANK
	.align		4
        /*0124*/ 	.byte	0x04, 0x0a
        /*0126*/ 	.short	(.L_91 - .L_90)
	.align		4
.L_90:
        /*0128*/ 	.word	index@(.nv.constant0._Z11d_getHBCorrPfiiS_iS_iS_S_iiiffi)
        /*012c*/ 	.short	0x0380
        /*012e*/ 	.short	0x0058


	//----- nvinfo : EIATTR_SW_WAR
	.align		4
.L_91:
        /*0130*/ 	.byte	0x04, 0x36
        /*0132*/ 	.short	(.L_93 - .L_92)
.L_92:
        /*0134*/ 	.word	0x00000008
.L_93:


//--------------------- .nv.callgraph             --------------------------
	.section	.nv.callgraph,"",@"SHT_CUDA_CALLGRAPH"
	.align	4
	.sectionentsize	8
	.align		4
        /*0000*/ 	.word	0x00000000
	.align		4
        /*0004*/ 	.word	0xffffffff
	.align		4
        /*0008*/ 	.word	0x00000000
	.align		4
        /*000c*/ 	.word	0xfffffffe
	.align		4
        /*0010*/ 	.word	0x00000000
	.align		4
        /*0014*/ 	.word	0xfffffffd
	.align		4
        /*0018*/ 	.word	0x00000000
	.align		4
        /*001c*/ 	.word	0xfffffffc


//--------------------- .text._Z10d_getHBNbrPfiiS_iS_iS_S_ffi --------------------------
	.section	.text._Z10d_getHBNbrPfiiS_iS_iS_S_ffi,"ax",@progbits
	.align	128
        .global         _Z10d_getHBNbrPfiiS_iS_iS_S_ffi
        .type           _Z10d_getHBNbrPfiiS_iS_iS_S_ffi,@function
        .size           _Z10d_getHBNbrPfiiS_iS_iS_S_ffi,(.L_x_62 - _Z10d_getHBNbrPfiiS_iS_iS_S_ffi)
        .other          _Z10d_getHBNbrPfiiS_iS_iS_S_ffi,@"STO_CUDA_ENTRY STV_DEFAULT"
_Z10d_getHBNbrPfiiS_iS_iS_S_ffi:
.text._Z10d_getHBNbrPfiiS_iS_iS_S_ffi:
[----:B------:R-:W-:Y:S01]  /*0000*/  LDC R1, c[0x0][0x37c] ;  /* 0x0000df00ff017b82 */ /* 0x000fe20000000800 */
[----:B------:R-:W0:Y:S01]  /*0010*/  S2R R2, SR_CTAID.X ;  /* 0x0000000000027919 */ /* 0x000e220000002500 */
[----:B------:R-:W1:Y:S01]  /*0020*/  LDCU UR4, c[0x0][0x398] ;  /* 0x00007300ff0477ac */ /* 0x000e620008000800 */
[----:B------:R-:W0:Y:S01]  /*0030*/  S2R R5, SR_TID.X ;  /* 0x0000000000057919 */ /* 0x000e220000002100 */
[----:B------:R-:W2:Y:S01]  /*0040*/  LDCU UR5, c[0x0][0x388] ;  /* 0x00007100ff0577ac */ /* 0x000ea20008000800 */
[----:B------:R-:W3:Y:S01]  /*0050*/  S2R R0, SR_CTAID.Y ;  /* 0x0000000000007919 */ /* 0x000ee20000002600 */
[----:B------:R-:W3:Y:S01]  /*0060*/  S2R R3, SR_TID.Y ;  /* 0x0000000000037919 */ /* 0x000ee20000002200 */
[----:B0-----:R-:W-:-:S04]  /*0070*/  LEA R2, R2, R5, 0x5 ;  /* 0x0000000502027211 */ /* 0x001fc800078e28ff */
[----:B-1----:R-:W-:Y:S02]  /*0080*/  ISETP.GE.AND P0, PT, R2, UR4, PT ;  /* 0x0000000402007c0c */ /* 0x002fe4000bf06270 */
[----:B---3--:R-:W-:-:S04]  /*0090*/  LEA R0, R0, R3, 0x5 ;  /* 0x0000000300007211 */ /* 0x008fc800078e28ff */
[----:B--2---:R-:W-:-:S13]  /*00a0*/  ISETP.GE.OR P0, PT, R0, UR5, P0 ;  /* 0x0000000500007c0c */ /* 0x004fda0008706670 */
[----:B------:R-:W-:Y:S05]  /*00b0*/  @P0 EXIT ;  /* 0x000000000000094d */ /* 0x000fea0003800000 */
[----:B------:R-:W0:Y:S01]  /*00c0*/  LDC R13, c[0x0][0x3c8] ;  /* 0x0000f200ff0d7b82 */ /* 0x000e220000000800 */
[----:B------:R-:W1:Y:S01]  /*00d0*/  LDCU UR6, c[0x0][0x38c] ;  /* 0x00007180ff0677ac */ /* 0x000e620008000800 */
[----:B------:R-:W2:Y:S06]  /*00e0*/  LDCU.64 UR4, c[0x0][0x358] ;  /* 0x00006b00ff0477ac */ /* 0x000eac0008000a00 */
[----:B------:R-:W3:Y:S08]  /*00f0*/  LDC.64 R8, c[0x0][0x3b0] ;  /* 0x0000ec00ff087b82 */ /* 0x000ef00000000a00 */
[----:B------:R-:W4:Y:S08]  /*0100*/  LDC.64 R6, c[0x0][0x380] ;  /* 0x0000e000ff067b82 */ /* 0x000f300000000a00 */
[----:B------:R-:W4:Y:S01]  /*0110*/  LDC.64 R4, c[0x0][0x3a0] ;  /* 0x0000e800ff047b82 */ /* 0x000f220000000a00 */
[----:B0-----:R-:W-:-:S02]  /*0120*/  IMAD R3, R13, 0x3, RZ ;  /* 0x000000030d037824 */ /* 0x001fc400078e02ff */
[----:B-1----:R-:W-:Y:S02]  /*0130*/  IMAD R14, R2, UR6, R13 ;  /* 0x00000006020e7c24 */ /* 0x002fe4000f8e020d */
[----:B---3--:R-:W-:-:S04]  /*0140*/  IMAD.WIDE R8, R3, 0x4, R8 ;  /* 0x0000000403087825 */ /* 0x008fc800078e0208 */
[----:B------:R-:W-:Y:S01]  /*0150*/  IMAD R3, R0, UR6, R13 ;  /* 0x0000000600037c24 */ /* 0x000fe2000f8e020d */
[----:B--2---:R-:W2:Y:S01]  /*0160*/  LDG.E R11, desc[UR4][R8.64] ;  /* 0x00000004080b7981 */ /* 0x004ea2000c1e1900 */
[----:B------:R-:W-:Y:S02]  /*0170*/  IMAD R14, R14, 0x3, RZ ;  /* 0x000000030e0e7824 */ /* 0x000fe400078e02ff */
[----:B------:R-:W-:Y:S01]  /*0180*/  IMAD R3, R3, 0x3, RZ ;  /* 0x0000000303037824 */ /* 0x000fe200078e02ff */
[----:B------:R0:W5:Y:S03]  /*0190*/  LDG.E R15, desc[UR4][R8.64+0x4] ;  /* 0x00000404080f7981 */ /* 0x000166000c1e1900 */
[----:B----4-:R-:W-:Y:S01]  /*01a0*/  IMAD.WIDE R6, R3, 0x4, R6 ;  /* 0x0000000403067825 */ /* 0x010fe200078e0206 */
[----:B------:R0:W5:Y:S03]  /*01b0*/  LDG.E R13, desc[UR4][R8.64+0x8] ;  /* 0x00000804080d7981 */ /* 0x000166000c1e1900 */
[----:B------:R-:W-:Y:S01]  /*01c0*/  IMAD.WIDE R4, R14, 0x4, R4 ;  /* 0x000000040e047825 */ /* 0x000fe200078e0204 */
[----:B------:R-:W3:Y:S04]  /*01d0*/  LDG.E R12, desc[UR4][R6.64] ;  /* 0x00000004060c7981 */ /* 0x000ee8000c1e1900 */
[----:B------:R-:W3:Y:S01]  /*01e0*/  LDG.E R3, desc[UR4][R4.64] ;  /* 0x0000000404037981 */ /* 0x000ee2000c1e1900 */
[----:B------:R-:W-:Y:S01]  /*01f0*/  BSSY.RECONVERGENT B0, `(.L_x_0) ;  /* 0x000000e000007945 */ /* 0x000fe20003800200 */
[----:B--2---:R-:W1:Y:S01]  /*0200*/  MUFU.RCP R0, R11 ;  /* 0x0000000b00007308 */ /* 0x004e620000001000 */
[----:B---3--:R-:W-:Y:S01]  /*0210*/  FADD R2, R3, -R12 ;  /* 0x8000000c03027221 */ /* 0x008fe20000000000 */
[----:B-1----:R-:W-:-:S06]  /*0220*/  FFMA R17, -R11, R0, 1 ;  /* 0x3f8000000b117423 */ /* 0x002fcc0000000100 */
[----:B------:R-:W1:Y:S01]  /*0230*/  FCHK P0, R2, R11 ;  /* 0x0000000b02007302 */ /* 0x000e620000000000 */
[----:B------:R-:W-:-:S04]  /*0240*/  FFMA R17, R0, R17, R0 ;  /* 0x0000001100117223 */ /* 0x000fc80000000000 */
[----:B------:R-:W-:-:S04]  /*0250*/  FFMA R0, R2, R17, RZ ;  /* 0x0000001102007223 */ /* 0x000fc800000000ff */
[----:B------:R-:W-:-:S04]  /*0260*/  FFMA R3, -R11, R0, R2 ;  /* 0x000000000b037223 */ /* 0x000fc80000000102 */
[----:B------:R-:W-:Y:S01]  /*0270*/  FFMA R0, R17, R3, R0 ;  /* 0x0000000311007223 */ /* 0x000fe20000000000 */
[----:B01----:R-:W-:Y:S06]  /*0280*/  @!P0 BRA `(.L_x_1) ;  /* 0x0000000000108947 */ /* 0x003fec0003800000 */
[----:B------:R-:W-:Y:S01]  /*0290*/  IMAD.MOV.U32 R3, RZ, RZ, R11 ;  /* 0x000000ffff037224 */ /* 0x000fe200078e000b */
[----:B------:R-:W-:-:S07]  /*02a0*/  MOV R16, 0x2c0 ;  /* 0x000002c000107802 */ /* 0x000fce0000000f00 */
[----:B-----5:R-:W-:Y:S05]  /*02b0*/  CALL.REL.NOINC `($__internal_1_$__cuda_sm3x_div_rn_noftz_f32_slowpath) ;  /* 0x0000000800447944 */ /* 0x020fea0003c00000 */
[----:B------:R-:W-:-:S07]  /*02c0*/  MOV R0, R3 ;  /* 0x0000000300007202 */ /* 0x000fce0000000f00 */
.L_x_1:
[----:B------:R-:W-:Y:S05]  /*02d0*/  BSYNC.RECONVERGENT B0 ;  /* 0x0000000000007941 */ /* 0x000fea0003800200 */
.L_x_0:
[----:B------:R-:W2:Y:S04]  /*02e0*/  LDG.E R9, desc[UR4][R4.64+0x4] ;  /* 0x0000040404097981 */ /* 0x000ea8000c1e1900 */
[----:B------:R-:W2:Y:S01]  /*02f0*/  LDG.E R10, desc[UR4][R6.64+0x4] ;  /* 0x00000404060a7981 */ /* 0x000ea2000c1e1900 */
[----:B------:R-:W-:Y:S01]  /*0300*/  HFMA2 R3, -RZ, RZ, 1.75, 0 ;  /* 0x3f000000ff037431 */ /* 0x000fe200000001ff */
[----:B-----5:R-:W0:Y:S01]  /*0310*/  MUFU.RCP R8, R15 ;  /* 0x0000000f00087308 */ /* 0x020e220000001000 */
[----:B------:R-:W-:Y:S03]  /*0320*/  BSSY.RECONVERGENT B0, `(.L_x_2) ;  /* 0x0000012000007945 */ /* 0x000fe60003800200 */
[----:B------:R-:W-:-:S05]  /*0330*/  LOP3.LUT R3, R3, 0x80000000, R0, 0xb8, !PT ;  /* 0x8000000003037812 */ /* 0x000fca00078eb800 */
[----:B------:R-:W-:Y:S01]  /*0340*/  FADD.RZ R3, R3, R0 ;  /* 0x0000000003037221 */ /* 0x000fe2000000c000 */
[----:B0-----:R-:W-:-:S05]  /*0350*/  FFMA R17, -R15, R8, 1 ;  /* 0x3f8000000f117423 */ /* 0x001fca0000000108 */
[----:B------:R-:W0:Y:S01]  /*0360*/  FRND.TRUNC R3, R3 ;  /* 0x0000000300037307 */ /* 0x000e22000020d000 */
[----:B------:R-:W-:Y:S01]  /*0370*/  FFMA R17, R8, R17, R8 ;  /* 0x0000001108117223 */ /* 0x000fe20000000008 */
[----:B0-----:R-:W-:Y:S01]  /*0380*/  FFMA R11, -R11, R3, R2 ;  /* 0x000000030b0b7223 */ /* 0x001fe20000000102 */
[----:B--2---:R-:W-:-:S05]  /*0390*/  FADD R0, R9, -R10 ;  /* 0x8000000a09007221 */ /* 0x004fca0000000000 */
[----:B------:R-:W0:Y:S01]  /*03a0*/  FCHK P0, R0, R15 ;  /* 0x0000000f00007302 */ /* 0x000e220000000000 */
[----:B------:R-:W-:-:S04]  /*03b0*/  FFMA R8, R0, R17, RZ ;  /* 0x0000001100087223 */ /* 0x000fc800000000ff */
[----:B------:R-:W-:-:S04]  /*03c0*/  FFMA R9, -R15, R8, R0 ;  /* 0x000000080f097223 */ /* 0x000fc80000000100 */
[----:B------:R-:W-:Y:S01]  /*03d0*/  FFMA R8, R17, R9, R8 ;  /* 0x0000000911087223 */ /* 0x000fe20000000008 */
[----:B0-----:R-:W-:Y:S06]  /*03e0*/  @!P0 BRA `(.L_x_3) ;  /* 0x0000000000148947 */ /* 0x001fec0003800000 */
[----:B------:R-:W-:Y:S01]  /*03f0*/  IMAD.MOV.U32 R2, RZ, RZ, R0 ;  /* 0x000000ffff027224 */ /* 0x000fe200078e0000 */
[----:B------:R-:W-:Y:S02]  /*0400*/  MOV R3, R15 ;  /* 0x0000000f00037202 */ /* 0x000fe40000000f00 */
[----:B------:R-:W-:-:S07]  /*0410*/  MOV R16, 0x430 ;  /* 0x0000043000107802 */ /* 0x000fce0000000f00 */
[----:B------:R-:W-:Y:S05]  /*0420*/  CALL.REL.NOINC `($__internal_1_$__cuda_sm3x_div_rn_noftz_f32_slowpath) ;  /* 0x0000000400e87944 */ /* 0x000fea0003c00000 */
[----:B------:R-:W-:-:S07]  /*0430*/  MOV R8, R3 ;  /* 0x0000000300087202 */ /* 0x000fce0000000f00 */
.L_x_3:
[----:B------:R-:W-:Y:S05]  /*0440*/  BSYNC.RECONVERGENT B0 ;  /* 0x0000000000007941 */ /* 0x000fea0003800200 */
.L_x_2:
[----:B------:R-:W2:Y:S04]  /*0450*/  LDG.E R5, desc[UR4][R4.64+0x8] ;  /* 0x0000080404057981 */ /* 0x000ea8000c1e1900 */
[----:B------:R-:W2:Y:S01]  /*0460*/  LDG.E R6, desc[UR4][R6.64+0x8] ;  /* 0x0000080406067981 */ /* 0x000ea2000c1e1900 */
[----:B------:R-:W0:Y:S01]  /*0470*/  MUFU.RCP R16, R13 ;  /* 0x0000000d00107308 */ /* 0x000e220000001000 */
[----:B------:R-:W-:Y:S01]  /*0480*/  IMAD.MOV.U32 R3, RZ, RZ, 0x3f000000 ;  /* 0x3f000000ff037424 */ /* 0x000fe200078e00ff */
[----:B------:R-:W-:Y:S04]  /*0490*/  BSSY.RECONVERGENT B0, `(.L_x_4) ;  /* 0x0000011000007945 */ /* 0x000fe80003800200 */
        /* <DEDUP_REMOVED lines=12> */
[----:B------:R-:W-:Y:S02]  /*0560*/  MOV R3, R13 ;  /* 0x0000000d00037202 */ /* 0x000fe40000000f00 */
[----:B------:R-:W-:-:S07]  /*0570*/  MOV R16, 0x590 ;  /* 0x0000059000107802 */ /* 0x000fce0000000f00 */
[----:B------:R-:W-:Y:S05]  /*0580*/  CALL.REL.NOINC `($__internal_1_$__cuda_sm3x_div_rn_noftz_f32_slowpath) ;  /* 0x0000000400907944 */ /* 0x000fea0003c00000 */
[----:B------:R-:W-:-:S07]  /*0590*/  MOV R9, R3 ;  /* 0x0000000300097202 */ /* 0x000fce0000000f00 */
.L_x_5:
[----:B------:R-:W-:Y:S05]  /*05a0*/  BSYNC.RECONVERGENT B0 ;  /* 0x0000000000007941 */ /* 0x000fea0003800200 */
.L_x_4:
[----:B------:R-:W0:Y:S02]  /*05b0*/  LDC.64 R4, c[0x0][0x390] ;  /* 0x0000e400ff047b82 */ /* 0x000e240000000a00 */
[----:B0-----:R-:W-:-:S05]  /*05c0*/  IMAD.WIDE R4, R14, 0x4, R4 ;  /* 0x000000040e047825 */ /* 0x001fca00078e0204 */
[----:B------:R-:W2:Y:S04]  /*05d0*/  LDG.E R3, desc[UR4][R4.64] ;  /* 0x0000000404037981 */ /* 0x000ea8000c1e1900 */
[----:B------:R-:W3:Y:S04]  /*05e0*/  LDG.E R7, desc[UR4][R4.64+0x4] ;  /* 0x0000040404077981 */ /* 0x000ee8000c1e1900 */
[----:B------:R-:W4:Y:S01]  /*05f0*/  LDG.E R17, desc[UR4][R4.64+0x8] ;  /* 0x0000080404117981 */ /* 0x000f22000c1e1900 */
[----:B------:R-:W-:Y:S02]  /*0600*/  IMAD.MOV.U32 R0, RZ, RZ, 0x3f000000 ;  /* 0x3f000000ff007424 */ /* 0x000fe400078e00ff */
[----:B------:R-:W-:Y:S01]  /*0610*/  FMUL R8, R15, R15 ;  /* 0x0000000f0f087220 */ /* 0x000fe20000400000 */
[----:B------:R-:W-:Y:S02]  /*0620*/  BSSY.RECONVERGENT B0, `(.L_x_6) ;  /* 0x0000017000007945 */ /* 0x000fe40003800200 */
[----:B------:R-:W-:-:S05]  /*0630*/  LOP3.LUT R0, R0, 0x80000000, R9, 0xb8, !PT ;  /* 0x8000000000007812 */ /* 0x000fca00078eb809 */
[----:B------:R-:W-:Y:S01]  /*0640*/  FADD.RZ R0, R0, R9 ;  /* 0x0000000900007221 */ /* 0x000fe2000000c000 */
[----:B------:R-:W-:-:S05]  /*0650*/  FFMA R9, R11, R11, R8 ;  /* 0x0000000b0b097223 */ /* 0x000fca0000000008 */
[----:B------:R-:W0:Y:S02]  /*0660*/  FRND.TRUNC R0, R0 ;  /* 0x0000000000007307 */ /* 0x000e24000020d000 */
[----:B0-----:R-:W-:-:S04]  /*0670*/  FFMA R2, -R13, R0, R2 ;  /* 0x000000000d027223 */ /* 0x001fc80000000102 */
[----:B------:R-:W-:-:S04]  /*0680*/  FFMA R9, R2, R2, R9 ;  /* 0x0000000202097223 */ /* 0x000fc80000000009 */
[----:B------:R0:W1:Y:S01]  /*0690*/  MUFU.RSQ R14, R9 ;  /* 0x00000009000e7308 */ /* 0x0000620000001400 */
[----:B------:R-:W-:-:S04]  /*06a0*/  IADD3 R8, PT, PT, R9, -0xd000000, RZ ;  /* 0xf300000009087810 */ /* 0x000fc80007ffe0ff */
[----:B------:R-:W-:Y:S01]  /*06b0*/  ISETP.GT.U32.AND P0, PT, R8, 0x727fffff, PT ;  /* 0x727fffff0800780c */ /* 0x000fe20003f04070 */
[----:B--2---:R-:W-:Y:S01]  /*06c0*/  FADD R12, R12, -R3 ;  /* 0x800000030c0c7221 */ /* 0x004fe20000000000 */
[----:B---3--:R-:W-:Y:S01]  /*06d0*/  FADD R10, R10, -R7 ;  /* 0x800000070a0a7221 */ /* 0x008fe20000000000 */
[----:B----4-:R-:W-:-:S10]  /*06e0*/  FADD R3, R6, -R17 ;  /* 0x8000001106037221 */ /* 0x010fd40000000000 */
[----:B01----:R-:W-:Y:S05]  /*06f0*/  @!P0 BRA `(.L_x_7) ;  /* 0x0000000000148947 */ /* 0x003fea0003800000 */
[----:B------:R-:W-:Y:S02]  /*0700*/  MOV R0, R9 ;  /* 0x0000000900007202 */ /* 0x000fe40000000f00 */
[----:B------:R-:W-:-:S07]  /*0710*/  MOV R13, 0x730 ;  /* 0x00000730000d7802 */ /* 0x000fce0000000f00 */
[----:B------:R-:W-:Y:S05]  /*0720*/  CALL.REL.NOINC `($__internal_0_$__cuda_sm20_sqrt_rn_f32_slowpath) ;  /* 0x0000000000d07944 */ /* 0x000fea0003c00000 */
[----:B------:R-:W-:Y:S01]  /*0730*/  IMAD.MOV.U32 R4, RZ, RZ, R5 ;  /* 0x000000ffff047224 */ /* 0x000fe200078e0005 */
[----:B------:R-:W-:Y:S06]  /*0740*/  BRA `(.L_x_8) ;  /* 0x0000000000107947 */ /* 0x000fec0003800000 */
.L_x_7:
[----:B------:R-:W-:Y:S01]  /*0750*/  FMUL.FTZ R4, R9, R14 ;  /* 0x0000000e09047220 */ /* 0x000fe20000410000 */
[----:B------:R-:W-:-:S03]  /*0760*/  FMUL.FTZ R0, R14, 0.5 ;  /* 0x3f0000000e007820 */ /* 0x000fc60000410000 */
[----:B------:R-:W-:-:S04]  /*0770*/  FFMA R5, -R4, R4, R9 ;  /* 0x0000000404057223 */ /* 0x000fc80000000109 */
[----:B------:R-:W-:-:S07]  /*0780*/  FFMA R4, R5, R0, R4 ;  /* 0x0000000005047223 */ /* 0x000fce0000000004 */
.L_x_8:
[----:B------:R-:W-:Y:S05]  /*0790*/  BSYNC.RECONVERGENT B0 ;  /* 0x0000000000007941 */ /* 0x000fea0003800200 */
.L_x_6:
[-C--:B------:R-:W-:Y:S01]  /*07a0*/  FMUL R5, R10, R10.reuse ;  /* 0x0000000a0a057220 */ /* 0x080fe20000400000 */
[----:B------:R-:W-:Y:S01]  /*07b0*/  FMUL R10, R15, R10 ;  /* 0x0000000a0f0a7220 */ /* 0x000fe20000400000 */
[----:B------:R-:W-:Y:S02]  /*07c0*/  BSSY.RECONVERGENT B0, `(.L_x_9) ;  /* 0x0000011000007945 */ /* 0x000fe40003800200 */
[-C--:B------:R-:W-:Y:S01]  /*07d0*/  FFMA R0, R12, R12.reuse, R5 ;  /* 0x0000000c0c007223 */ /* 0x080fe20000000005 */
[----:B------:R-:W-:-:S03]  /*07e0*/  FFMA R11, R11, R12, R10 ;  /* 0x0000000c0b0b7223 */ /* 0x000fc6000000000a */
[-C--:B------:R-:W-:Y:S01]  /*07f0*/  FFMA R0, R3, R3.reuse, R0 ;  /* 0x0000000303007223 */ /* 0x080fe20000000000 */
[----:B------:R-:W-:-:S03]  /*0800*/  FFMA R2, R2, R3, R11 ;  /* 0x0000000302027223 */ /* 0x000fc6000000000b */
[----:B------:R0:W1:Y:S01]  /*0810*/  MUFU.RSQ R5, R0 ;  /* 0x0000000000057308 */ /* 0x0000620000001400 */
[----:B------:R-:W-:-:S04]  /*0820*/  IADD3 R6, PT, PT, R0, -0xd000000, RZ ;  /* 0xf300000000067810 */ /* 0x000fc80007ffe0ff */
[----:B------:R-:W-:-:S13]  /*0830*/  ISETP.GT.U32.AND P0, PT, R6, 0x727fffff, PT ;  /* 0x727fffff0600780c */ /* 0x000fda0003f04070 */
[----:B01----:R-:W-:Y:S05]  /*0840*/  @!P0 BRA `(.L_x_10) ;  /* 0x0000000000108947 */ /* 0x003fea0003800000 */
[----:B------:R-:W-:-:S07]  /*0850*/  MOV R13, 0x870 ;  /* 0x00000870000d7802 */ /* 0x000fce0000000f00 */
[----:B------:R-:W-:Y:S05]  /*0860*/  CALL.REL.NOINC `($__internal_0_$__cuda_sm20_sqrt_rn_f32_slowpath) ;  /* 0x0000000000807944 */ /* 0x000fea0003c00000 */
[----:B------:R-:W-:Y:S01]  /*0870*/  MOV R3, R5 ;  /* 0x0000000500037202 */ /* 0x000fe20000000f00 */
[----:B------:R-:W-:Y:S06]  /*0880*/  BRA `(.L_x_11) ;  /* 0x0000000000107947 */ /* 0x000fec0003800000 */
.L_x_10:
[----:B------:R-:W-:Y:S01]  /*0890*/  FMUL.FTZ R3, R0, R5 ;  /* 0x0000000500037220 */ /* 0x000fe20000410000 */
[----:B------:R-:W-:-:S03]  /*08a0*/  FMUL.FTZ R5, R5, 0.5 ;  /* 0x3f00000005057820 */ /* 0x000fc60000410000 */
[----:B------:R-:W-:-:S04]  /*08b0*/  FFMA R0, -R3, R3, R0 ;  /* 0x0000000303007223 */ /* 0x000fc80000000100 */
[----:B------:R-:W-:-:S07]  /*08c0*/  FFMA R3, R0, R5, R3 ;  /* 0x0000000500037223 */ /* 0x000fce0000000003 */
.L_x_11:
[----:B------:R-:W-:Y:S05]  /*08d0*/  BSYNC.RECONVERGENT B0 ;  /* 0x0000000000007941 */ /* 0x000fea0003800200 */
.L_x_9:
[----:B------:R-:W-:Y:S01]  /*08e0*/  FMUL R7, R3, R4 ;  /* 0x0000000403077220 */ /* 0x000fe20000400000 */
[----:B------:R-:W-:Y:S03]  /*08f0*/  BSSY.RECONVERGENT B0, `(.L_x_12) ;  /* 0x000000d000007945 */ /* 0x000fe60003800200 */
[----:B------:R-:W0:Y:S08]  /*0900*/  MUFU.RCP R0, R7 ;  /* 0x0000000700007308 */ /* 0x000e300000001000 */
[----:B------:R-:W1:Y:S01]  /*0910*/  FCHK P0, R2, R7 ;  /* 0x0000000702007302 */ /* 0x000e620000000000 */
[----:B0-----:R-:W-:-:S04]  /*0920*/  FFMA R3, -R7, R0, 1 ;  /* 0x3f80000007037423 */ /* 0x001fc80000000100 */
[----:B------:R-:W-:-:S04]  /*0930*/  FFMA R3, R0, R3, R0 ;  /* 0x0000000300037223 */ /* 0x000fc80000000000 */
[----:B------:R-:W-:-:S04]  /*0940*/  FFMA R0, R2, R3, RZ ;  /* 0x0000000302007223 */ /* 0x000fc800000000ff */
[----:B------:R-:W-:-:S04]  /*0950*/  FFMA R5, -R7, R0, R2 ;  /* 0x0000000007057223 */ /* 0x000fc80000000102 */
[----:B------:R-:W-:Y:S01]  /*0960*/  FFMA R0, R3, R5, R0 ;  /* 0x0000000503007223 */ /* 0x000fe20000000000 */
[----:B-1----:R-:W-:Y:S06]  /*0970*/  @!P0 BRA `(.L_x_13) ;  /* 0x0000000000108947 */ /* 0x002fec0003800000 */
[----:B------:R-:W-:Y:S01]  /*0980*/  IMAD.MOV.U32 R3, RZ, RZ, R7 ;  /* 0x000000ffff037224 */ /* 0x000fe200078e0007 */
[----:B------:R-:W-:-:S07]  /*0990*/  MOV R16, 0x9b0 ;  /* 0x000009b000107802 */ /* 0x000fce0000000f00 */
[----:B------:R-:W-:Y:S05]  /*09a0*/  CALL.REL.NOINC `($__internal_1_$__cuda_sm3x_div_rn_noftz_f32_slowpath) ;  /* 0x0000000000887944 */ /* 0x000fea0003c00000 */
[----:B------:R-:W-:-:S07]  /*09b0*/  MOV R0, R3 ;  /* 0x0000000300007202 */ /* 0x000fce0000000f00 */
.L_x_13:
[----:B------:R-:W-:Y:S05]  /*09c0*/  BSYNC.RECONVERGENT B0 ;  /* 0x0000000000007941 */ /* 0x000fea0003800200 */
.L_x_12:
[----:B------:R-:W0:Y:S02]  /*09d0*/  LDCU.64 UR6, c[0x0][0x3c0] ;  /* 0x00007800ff0677ac */ /* 0x000e240008000a00 */
[----:B0-----:R-:W-:-:S04]  /*09e0*/  FSETP.GTU.AND P0, PT, R0, UR7, PT ;  /* 0x0000000700007c0b */ /* 0x001fc8000bf0c000 */
[----:B------:R-:W-:-:S13]  /*09f0*/  FSETP.GTU.OR P0, PT, R4, UR6, P0 ;  /* 0x0000000604007c0b */ /* 0x000fda000870c400 */
[----:B------:R-:W-:Y:S05]  /*0a00*/  @P0 EXIT ;  /* 0x000000000000094d */ /* 0x000fea0003800000 */
[----:B------:R-:W0:Y:S01]  /*0a10*/  LDC R7, c[0x0][0x3c8] ;  /* 0x0000f200ff077b82 */ /* 0x000e220000000800 */
[----:B------:R-:W-:-:S07]  /*0a20*/  HFMA2 R5, -RZ, RZ, 1.875, 0 ;  /* 0x3f800000ff057431 */ /* 0x000fce00000001ff */
[----:B------:R-:W0:Y:S02]  /*0a30*/  LDC.64 R2, c[0x0][0x3b8] ;  /* 0x0000ee00ff027b82 */ /* 0x000e240000000a00 */
[----:B0-----:R-:W-:-:S05]  /*0a40*/  IMAD.WIDE R2, R7, 0x4, R2 ;  /* 0x0000000407027825 */ /* 0x001fca00078e0202 */
[----:B------:R-:W-:Y:S01]  /*0a50*/  REDG.E.ADD.F32.FTZ.RN.STRONG.GPU desc[UR4][R2.64], R5 ;  /* 0x00000005020079a6 */ /* 0x000fe2000c12f304 */
[----:B------:R-:W-:Y:S05]  /*0a60*/  EXIT ;  /* 0x000000000000794d */ /* 0x000fea0003800000 */
        .weak           $__internal_0_$__cuda_sm20_sqrt_rn_f32_slowpath
        .type           $__internal_0_$__cuda_sm20_sqrt_rn_f32_slowpath,@function
        .size           $__internal_0_$__cuda_sm20_sqrt_rn_f32_slowpath,($__internal_1_$__cuda_sm3x_div_rn_noftz_f32_slowpath - $__internal_0_$__cuda_sm20_sqrt_rn_f32_slowpath)
$__internal_0_$__cuda_sm20_sqrt_rn_f32_slowpath:
[----:B------:R-:W-:-:S13]  /*0a70*/  LOP3.LUT P0, RZ, R0, 0x7fffffff, RZ, 0xc0, !PT ;  /* 0x7fffffff00ff7812 */ /* 0x000fda000780c0ff */
[----:B------:R-:W-:Y:S01]  /*0a80*/  @!P0 IMAD.MOV.U32 R5, RZ, RZ, R0 ;  /* 0x000000ffff058224 */ /* 0x000fe200078e0000 */
[----:B------:R-:W-:Y:S06]  /*0a90*/  @!P0 BRA `(.L_x_14) ;  /* 0x0000000000408947 */ /* 0x000fec0003800000 */
[----:B------:R-:W-:-:S13]  /*0aa0*/  FSETP.GEU.FTZ.AND P0, PT, R0, RZ, PT ;  /* 0x000000ff0000720b */ /* 0x000fda0003f1e000 */
[----:B------:R-:W-:Y:S01]  /*0ab0*/  @!P0 MOV R5, 0x7fffffff ;  /* 0x7fffffff00058802 */ /* 0x000fe20000000f00 */
[----:B------:R-:W-:Y:S06]  /*0ac0*/  @!P0 BRA `(.L_x_14) ;  /* 0x0000000000348947 */ /* 0x000fec0003800000 */
[----:B------:R-:W-:-:S13]  /*0ad0*/  FSETP.GTU.FTZ.AND P0, PT, |R0|, +INF , PT ;  /* 0x7f8000000000780b */ /* 0x000fda0003f1c200 */
[----:B------:R-:W-:Y:S01]  /*0ae0*/  @P0 FADD.FTZ R5, R0, 1 ;  /* 0x3f80000000050421 */ /* 0x000fe20000010000 */
[----:B------:R-:W-:Y:S06]  /*0af0*/  @P0 BRA `(.L_x_14) ;  /* 0x0000000000280947 */ /* 0x000fec0003800000 */
[----:B------:R-:W-:-:S13]  /*0b00*/  FSETP.NEU.FTZ.AND P0, PT, |R0|, +INF , PT ;  /* 0x7f8000000000780b */ /* 0x000fda0003f1d200 */
[----:B------:R-:W-:-:S04]  /*0b10*/  @P0 FFMA R6, R0, 1.84467440737095516160e+19, RZ ;  /* 0x5f80000000060823 */ /* 0x000fc800000000ff */
[----:B------:R-:W0:Y:S02]  /*0b20*/  @P0 MUFU.RSQ R5, R6 ;  /* 0x0000000600050308 */ /* 0x000e240000001400 */
[----:B0-----:R-:W-:Y:S01]  /*0b30*/  @P0 FMUL.FTZ R7, R6, R5 ;  /* 0x0000000506070220 */ /* 0x001fe20000410000 */
[----:B------:R-:W-:Y:S01]  /*0b40*/  @P0 FMUL.FTZ R9, R5, 0.5 ;  /* 0x3f00000005090820 */ /* 0x000fe20000410000 */
[----:B------:R-:W-:Y:S02]  /*0b50*/  @!P0 MOV R5, R0 ;  /* 0x0000000000058202 */ /* 0x000fe40000000f00 */
[----:B------:R-:W-:-:S04]  /*0b60*/  @P0 FADD.FTZ R8, -R7, -RZ ;  /* 0x800000ff07080221 */ /* 0x000fc80000010100 */
[----:B------:R-:W-:-:S04]  /*0b70*/  @P0 FFMA R8, R7, R8, R6 ;  /* 0x0000000807080223 */ /* 0x000fc80000000006 */
[----:B------:R-:W-:-:S04]  /*0b80*/  @P0 FFMA R8, R8, R9, R7 ;  /* 0x0000000908080223 */ /* 0x000fc80000000007 */
[----:B------:R-:W-:-:S07]  /*0b90*/  @P0 FMUL.FTZ R5, R8, 2.3283064365386962891e-10 ;  /* 0x2f80000008050820 */ /* 0x000fce0000410000 */
.L_x_14:
[----:B------:R-:W-:Y:S02]  /*0ba0*/  HFMA2 R7, -RZ, RZ, 0, 0 ;  /* 0x00000000ff077431 */ /* 0x000fe400000001ff */
[----:B------:R-:W-:-:S04]  /*0bb0*/  IMAD.MOV.U32 R6, RZ, RZ, R13 ;  /* 0x000000ffff067224 */ /* 0x000fc800078e000d */
[----:B------:R-:W-:Y:S05]  /*0bc0*/  RET.REL.NODEC R6 `(_Z10d_getHBNbrPfiiS_iS_iS_S_ffi) ;  /* 0xfffffff4060c7950 */ /* 0x000fea0003c3ffff */
        .weak           $__internal_1_$__cuda_sm3x_div_rn_noftz_f32_slowpath
        .type           $__internal_1_$__cuda_sm3x_div_rn_noftz_f32_slowpath,@function
        .size           $__internal_1_$__cuda_sm3x_div_rn_noftz_f32_slowpath,(.L_x_62 - $__internal_1_$__cuda_sm3x_div_rn_noftz_f32_slowpath)
$__internal_1_$__cuda_sm3x_div_rn_noftz_f32_slowpath:
[----:B------:R-:W-:Y:S01]  /*0bd0*/  SHF.R.U32.HI R9, RZ, 0x17, R3 ;  /* 0x00000017ff097819 */ /* 0x000fe20000011603 */
[----:B------:R-:W-:Y:S01]  /*0be0*/  BSSY.RECONVERGENT B1, `(.L_x_15) ;  /* 0x0000063000017945 */ /* 0x000fe20003800200 */
[----:B------:R-:W-:Y:S02]  /*0bf0*/  SHF.R.U32.HI R18, RZ, 0x17, R2 ;  /* 0x00000017ff127819 */ /* 0x000fe40000011602 */
[----:B------:R-:W-:Y:S02]  /*0c00*/  LOP3.LUT R9, R9, 0xff, RZ, 0xc0, !PT ;  /* 0x000000ff09097812 */ /* 0x000fe400078ec0ff */
[----:B------:R-:W-:Y:S02]  /*0c10*/  LOP3.LUT R18, R18, 0xff, RZ, 0xc0, !PT ;  /* 0x000000ff12127812 */ /* 0x000fe400078ec0ff */
[----:B------:R-:W-:Y:S02]  /*0c20*/  IADD3 R20, PT, PT, R9, -0x1, RZ ;  /* 0xffffffff09147810 */ /* 0x000fe40007ffe0ff */
[----:B------:R-:W-:Y:S01]  /*0c30*/  MOV R17, R2 ;  /* 0x0000000200117202 */ /* 0x000fe20000000f00 */
[----:B------:R-:W-:Y:S01]  /*0c40*/  VIADD R19, R18, 0xffffffff ;  /* 0xffffffff12137836 */ /* 0x000fe20000000000 */
[----:B------:R-:W-:-:S04]  /*0c50*/  ISETP.GT.U32.AND P0, PT, R20, 0xfd, PT ;  /* 0x000000fd1400780c */ /* 0x000fc80003f04070 */
[----:B------:R-:W-:-:S13]  /*0c60*/  ISETP.GT.U32.OR P0, PT, R19, 0xfd, P0 ;  /* 0x000000fd1300780c */ /* 0x000fda0000704470 */
[----:B------:R-:W-:Y:S01]  /*0c70*/  @!P0 MOV R8, RZ ;  /* 0x000000ff00088202 */ /* 0x000fe20000000f00 */
[----:B------:R-:W-:Y:S06]  /*0c80*/  @!P0 BRA `(.L_x_16) ;  /* 0x00000000005c8947 */ /* 0x000fec0003800000 */
[----:B------:R-:W-:Y:S02]  /*0c90*/  FSETP.GTU.FTZ.AND P0, PT, |R2|, +INF , PT ;  /* 0x7f8000000200780b */ /* 0x000fe40003f1c200 */
[----:B------:R-:W-:-:S04]  /*0ca0*/  FSETP.GTU.FTZ.AND P1, PT, |R3|, +INF , PT ;  /* 0x7f8000000300780b */ /* 0x000fc80003f3c200 */
[----:B------:R-:W-:-:S13]  /*0cb0*/  PLOP3.LUT P0, PT, P0, P1, PT, 0xf8, 0x8f ;  /* 0x00000000008f781c */ /* 0x000fda0000703f70 */
[----:B------:R-:W-:Y:S05]  /*0cc0*/  @P0 BRA `(.L_x_17) ;  /* 0x00000004004c0947 */ /* 0x000fea0003800000 */
[----:B------:R-:W-:-:S13]  /*0cd0*/  LOP3.LUT P0, RZ, R3, 0x7fffffff, R17, 0xc8, !PT ;  /* 0x7fffffff03ff7812 */ /* 0x000fda000780c811 */
[----:B------:R-:W-:Y:S05]  /*0ce0*/  @!P0 BRA `(.L_x_18) ;  /* 0x00000004003c8947 */ /* 0x000fea0003800000 */
[C---:B------:R-:W-:Y:S02]  /*0cf0*/  FSETP.NEU.FTZ.AND P2, PT, |R2|.reuse, +INF , PT ;  /* 0x7f8000000200780b */ /* 0x040fe40003f5d200 */
[----:B------:R-:W-:Y:S02]  /*0d00*/  FSETP.NEU.FTZ.AND P1, PT, |R3|, +INF , PT ;  /* 0x7f8000000300780b */ /* 0x000fe40003f3d200 */
[----:B------:R-:W-:-:S11]  /*0d10*/  FSETP.NEU.FTZ.AND P0, PT, |R2|, +INF , PT ;  /* 0x7f8000000200780b */ /* 0x000fd60003f1d200 */
[----:B------:R-:W-:Y:S05]  /*0d20*/  @!P1 BRA !P2, `(.L_x_18) ;  /* 0x00000004002c9947 */ /* 0x000fea0005000000 */
[----:B------:R-:W-:-:S04]  /*0d30*/  LOP3.LUT P2, RZ, R17, 0x7fffffff, RZ, 0xc0, !PT ;  /* 0x7fffffff11ff7812 */ /* 0x000fc8000784c0ff */
[----:B------:R-:W-:-:S13]  /*0d40*/  PLOP3.LUT P1, PT, P1, P2, PT, 0x2f, 0xf2 ;  /* 0x0000000000f2781c */ /* 0x000fda0000f24577 */
[----:B------:R-:W-:Y:S05]  /*0d50*/  @P1 BRA `(.L_x_19) ;  /* 0x0000000400181947 */ /* 0x000fea0003800000 */
[----:B------:R-:W-:-:S04]  /*0d60*/  LOP3.LUT P1, RZ, R3, 0x7fffffff, RZ, 0xc0, !PT ;  /* 0x7fffffff03ff7812 */ /* 0x000fc8000782c0ff */
[----:B------:R-:W-:-:S13]  /*0d70*/  PLOP3.LUT P0, PT, P0, P1, PT, 0x2f, 0xf2 ;  /* 0x0000000000f2781c */ /* 0x000fda0000702577 */
[----:B------:R-:W-:Y:S05]  /*0d80*/  @P0 BRA `(.L_x_20) ;  /* 0x0000000400000947 */ /* 0x000fea0003800000 */
[----:B------:R-:W-:Y:S02]  /*0d90*/  ISETP.GE.AND P0, PT, R19, RZ, PT ;  /* 0x000000ff1300720c */ /* 0x000fe40003f06270 */
[----:B------:R-:W-:-:S11]  /*0da0*/  ISETP.GE.AND P1, PT, R20, RZ, PT ;  /* 0x000000ff1400720c */ /* 0x000fd60003f26270 */
[----:B------:R-:W-:Y:S01]  /*0db0*/  @P0 IMAD.MOV.U32 R8, RZ, RZ, RZ ;  /* 0x000000ffff080224 */ /* 0x000fe200078e00ff */
[----:B------:R-:W-:Y:S01]  /*0dc0*/  @!P0 MOV R8, 0xffffffc0 ;  /* 0xffffffc000088802 */ /* 0x000fe20000000f00 */
[----:B------:R-:W-:Y:S01]  /*0dd0*/  @!P0 FFMA R17, R2, 1.84467440737095516160e+19, RZ ;  /* 0x5f80000002118823 */ /* 0x000fe200000000ff */
[----:B------:R-:W-:Y:S02]  /*0de0*/  @!P1 FFMA R3, R3, 1.84467440737095516160e+19, RZ ;  /* 0x5f80000003039823 */ /* 0x000fe400000000ff */
[----:B------:R-:W-:-:S07]  /*0df0*/  @!P1 IADD3 R8, PT, PT, R8, 0x40, RZ ;  /* 0x0000004008089810 */ /* 0x000fce0007ffe0ff */
.L_x_16:
[----:B------:R-:W-:Y:S01]  /*0e00*/  LEA R20, R9, 0xc0800000, 0x17 ;  /* 0xc080000009147811 */ /* 0x000fe200078eb8ff */
[----:B------:R-:W-:Y:S01]  /*0e10*/  BSSY.RECONVERGENT B2, `(.L_x_21) ;  /* 0x0000036000027945 */ /* 0x000fe20003800200 */
[----:B------:R-:W-:-:S03]  /*0e20*/  IADD3 R18, PT, PT, R18, -0x7f, RZ ;  /* 0xffffff8112127810 */ /* 0x000fc60007ffe0ff */
[----:B------:R-:W-:Y:S02]  /*0e30*/  IMAD.IADD R19, R3, 0x1, -R20 ;  /* 0x0000000103137824 */ /* 0x000fe400078e0a14 */
[C---:B------:R-:W-:Y:S02]  /*0e40*/  IMAD R3, R18.reuse, -0x800000, R17 ;  /* 0xff80000012037824 */ /* 0x040fe400078e0211 */
[----:B------:R0:W1:Y:S01]  /*0e50*/  MUFU.RCP R21, R19 ;  /* 0x0000001300157308 */ /* 0x0000620000001000 */
[----:B------:R-:W-:Y:S01]  /*0e60*/  FADD.FTZ R22, -R19, -RZ ;  /* 0x800000ff13167221 */ /* 0x000fe20000010100 */
[----:B0-----:R-:W-:-:S04]  /*0e70*/  IADD3 R19, PT, PT, R18, 0x7f, -R9 ;  /* 0x0000007f12137810 */ /* 0x001fc80007ffe809 */
[----:B------:R-:W-:Y:S01]  /*0e80*/  IADD3 R8, PT, PT, R19, R8, RZ ;  /* 0x0000000813087210 */ /* 0x000fe20007ffe0ff */
[----:B-1----:R-:W-:-:S04]  /*0e90*/  FFMA R20, R21, R22, 1 ;  /* 0x3f80000015147423 */ /* 0x002fc80000000016 */
[----:B------:R-:W-:-:S04]  /*0ea0*/  FFMA R20, R21, R20, R21 ;  /* 0x0000001415147223 */ /* 0x000fc80000000015 */
[----:B------:R-:W-:-:S04]  /*0eb0*/  FFMA R17, R3, R20, RZ ;  /* 0x0000001403117223 */ /* 0x000fc800000000ff */
[----:B------:R-:W-:-:S04]  /*0ec0*/  FFMA R21, R22, R17, R3 ;  /* 0x0000001116157223 */ /* 0x000fc80000000003 */
[----:B------:R-:W-:-:S04]  /*0ed0*/  FFMA R17, R20, R21, R17 ;  /* 0x0000001514117223 */ /* 0x000fc80000000011 */
[----:B------:R-:W-:-:S04]  /*0ee0*/  FFMA R22, R22, R17, R3 ;  /* 0x0000001116167223 */ /* 0x000fc80000000003 */
[----:B------:R-:W-:-:S05]  /*0ef0*/  FFMA R3, R20, R22, R17 ;  /* 0x0000001614037223 */ /* 0x000fca0000000011 */
[----:B------:R-:W-:-:S04]  /*0f00*/  SHF.R.U32.HI R9, RZ, 0x17, R3 ;  /* 0x00000017ff097819 */ /* 0x000fc80000011603 */
[----:B------:R-:W-:-:S05]  /*0f10*/  LOP3.LUT R9, R9, 0xff, RZ, 0xc0, !PT ;  /* 0x000000ff09097812 */ /* 0x000fca00078ec0ff */
[----:B------:R-:W-:-:S05]  /*0f20*/  IMAD.IADD R9, R9, 0x1, R8 ;  /* 0x0000000109097824 */ /* 0x000fca00078e0208 */
[----:B------:R-:W-:-:S04]  /*0f30*/  IADD3 R18, PT, PT, R9, -0x1, RZ ;  /* 0xffffffff09127810 */ /* 0x000fc80007ffe0ff */
[----:B------:R-:W-:-:S13]  /*0f40*/  ISETP.GE.U32.AND P0, PT, R18, 0xfe, PT ;  /* 0x000000fe1200780c */ /* 0x000fda0003f06070 */
[----:B------:R-:W-:Y:S05]  /*0f50*/  @!P0 BRA `(.L_x_22) ;  /* 0x0000000000808947 */ /* 0x000fea0003800000 */
[----:B------:R-:W-:-:S13]  /*0f60*/  ISETP.GT.AND P0, PT, R9, 0xfe, PT ;  /* 0x000000fe0900780c */ /* 0x000fda0003f04270 */
[----:B------:R-:W-:Y:S05]  /*0f70*/  @P0 BRA `(.L_x_23) ;  /* 0x00000000006c0947 */ /* 0x000fea0003800000 */
[----:B------:R-:W-:-:S13]  /*0f80*/  ISETP.GE.AND P0, PT, R9, 0x1, PT ;  /* 0x000000010900780c */ /* 0x000fda0003f06270 */
[----:B------:R-:W-:Y:S05]  /*0f90*/  @P0 BRA `(.L_x_24) ;  /* 0x0000000000740947 */ /* 0x000fea0003800000 */
[----:B------:R-:W-:Y:S02]  /*0fa0*/  ISETP.GE.AND P0, PT, R9, -0x18, PT ;  /* 0xffffffe80900780c */ /* 0x000fe40003f06270 */
[----:B------:R-:W-:-:S11]  /*0fb0*/  LOP3.LUT R3, R3, 0x80000000, RZ, 0xc0, !PT ;  /* 0x8000000003037812 */ /* 0x000fd600078ec0ff */
[----:B------:R-:W-:Y:S05]  /*0fc0*/  @!P0 BRA `(.L_x_24) ;  /* 0x0000000000688947 */ /* 0x000fea0003800000 */
[-CC-:B------:R-:W-:Y:S01]  /*0fd0*/  FFMA.RZ R8, R20, R22.reuse, R17.reuse ;  /* 0x0000001614087223 */ /* 0x180fe2000000c011 */
[C---:B------:R-:W-:Y:S02]  /*0fe0*/  IADD3 R19, PT, PT, R9.reuse, 0x20, RZ ;  /* 0x0000002009137810 */ /* 0x040fe40007ffe0ff */
[C---:B------:R-:W-:Y:S02]  /*0ff0*/  ISETP.NE.AND P2, PT, R9.reuse, RZ, PT ;  /* 0x000000ff0900720c */ /* 0x040fe40003f45270 */
[----:B------:R-:W-:Y:S01]  /*1000*/  LOP3.LUT R18, R8, 0x7fffff, RZ, 0xc0, !PT ;  /* 0x007fffff08127812 */ /* 0x000fe200078ec0ff */
[CCC-:B------:R-:W-:Y:S01]  /*1010*/  FFMA.RP R8, R20.reuse, R22.reuse, R17.reuse ;  /* 0x0000001614087223 */ /* 0x1c0fe20000008011 */
[----:B------:R-:W-:Y:S01]  /*1020*/  FFMA.RM R17, R20, R22, R17 ;  /* 0x0000001614117223 */ /* 0x000fe20000004011 */
[----:B------:R-:W-:Y:S02]  /*1030*/  ISETP.NE.AND P1, PT, R9, RZ, PT ;  /* 0x000000ff0900720c */ /* 0x000fe40003f25270 */
[----:B------:R-:W-:-:S02]  /*1040*/  LOP3.LUT R18, R18, 0x800000, RZ, 0xfc, !PT ;  /* 0x0080000012127812 */ /* 0x000fc400078efcff */
[----:B------:R-:W-:Y:S02]  /*1050*/  IADD3 R9, PT, PT, -R9, RZ, RZ ;  /* 0x000000ff09097210 */ /* 0x000fe40007ffe1ff */
[----:B------:R-:W-:Y:S02]  /*1060*/  SHF.L.U32 R19, R18, R19, RZ ;  /* 0x0000001312137219 */ /* 0x000fe400000006ff */
[----:B------:R-:W-:Y:S02]  /*1070*/  FSETP.NEU.FTZ.AND P0, PT, R8, R17, PT ;  /* 0x000000110800720b */ /* 0x000fe40003f1d000 */
[----:B------:R-:W-:Y:S02]  /*1080*/  SEL R9, R9, RZ, P2 ;  /* 0x000000ff09097207 */ /* 0x000fe40001000000 */
[----:B------:R-:W-:Y:S02]  /*1090*/  ISETP.NE.AND P1, PT, R19, RZ, P1 ;  /* 0x000000ff1300720c */ /* 0x000fe40000f25270 */
[----:B------:R-:W-:-:S02]  /*10a0*/  SHF.R.U32.HI R9, RZ, R9, R18 ;  /* 0x00000009ff097219 */ /* 0x000fc40000011612 */
[----:B------:R-:W-:Y:S02]  /*10b0*/  PLOP3.LUT P0, PT, P0, P1, PT, 0xf8, 0x8f ;  /* 0x00000000008f781c */ /* 0x000fe40000703f70 */
[----:B------:R-:W-:Y:S02]  /*10c0*/  SHF.R.U32.HI R17, RZ, 0x1, R9 ;  /* 0x00000001ff117819 */ /* 0x000fe40000011609 */
[----:B------:R-:W-:-:S04]  /*10d0*/  SEL R8, RZ, 0x1, !P0 ;  /* 0x00000001ff087807 */ /* 0x000fc80004000000 */
[----:B------:R-:W-:-:S04]  /*10e0*/  LOP3.LUT R8, R8, 0x1, R17, 0xf8, !PT ;  /* 0x0000000108087812 */ /* 0x000fc800078ef811 */
[----:B------:R-:W-:-:S05]  /*10f0*/  LOP3.LUT R8, R8, R9, RZ, 0xc0, !PT ;  /* 0x0000000908087212 */ /* 0x000fca00078ec0ff */
[----:B------:R-:W-:-:S05]  /*1100*/  IMAD.IADD R8, R17, 0x1, R8 ;  /* 0x0000000111087824 */ /* 0x000fca00078e0208 */
[----:B------:R-:W-:Y:S01]  /*1110*/  LOP3.LUT R3, R8, R3, RZ, 0xfc, !PT ;  /* 0x0000000308037212 */ /* 0x000fe200078efcff */
[----:B------:R-:W-:Y:S06]  /*1120*/  BRA `(.L_x_24) ;  /* 0x0000000000107947 */ /* 0x000fec0003800000 */
.L_x_23:
[----:B------:R-:W-:-:S04]  /*1130*/  LOP3.LUT R3, R3, 0x80000000, RZ, 0xc0, !PT ;  /* 0x8000000003037812 */ /* 0x000fc800078ec0ff */
[----:B------:R-:W-:Y:S01]  /*1140*/  LOP3.LUT R3, R3, 0x7f800000, RZ, 0xfc, !PT ;  /* 0x7f80000003037812 */ /* 0x000fe200078efcff */
[----:B------:R-:W-:Y:S06]  /*1150*/  BRA `(.L_x_24) ;  /* 0x0000000000047947 */ /* 0x000fec0003800000 */
.L_x_22:
[----:B------:R-:W-:-:S07]  /*1160*/  LEA R3, R8, R3, 0x17 ;  /* 0x0000000308037211 */ /* 0x000fce00078eb8ff */
.L_x_24:
[----:B------:R-:W-:Y:S05]  /*1170*/  BSYNC.RECONVERGENT B2 ;  /* 0x0000000000027941 */ /* 0x000fea0003800200 */
.L_x_21:
[----:B------:R-:W-:Y:S05]  /*1180*/  BRA `(.L_x_25) ;  /* 0x0000000000207947 */ /* 0x000fea0003800000 */
.L_x_20:
[----:B------:R-:W-:-:S04]  /*1190*/  LOP3.LUT R3, R3, 0x80000000, R17, 0x48, !PT ;  /* 0x8000000003037812 */ /* 0x000fc800078e4811 */
[----:B------:R-:W-:Y:S01]  /*11a0*/  LOP3.LUT R3, R3, 0x7f800000, RZ, 0xfc, !PT ;  /* 0x7f80000003037812 */ /* 0x000fe200078efcff */
[----:B------:R-:W-:Y:S06]  /*11b0*/  BRA `(.L_x_25) ;  /* 0x0000000000147947 */ /* 0x000fec0003800000 */
.L_x_19:
[----:B------:R-:W-:Y:S01]  /*11c0*/  LOP3.LUT R3, R3, 0x80000000, R17, 0x48, !PT ;  /* 0x8000000003037812 */ /* 0x000fe200078e4811 */
[----:B------:R-:W-:Y:S06]  /*11d0*/  BRA `(.L_x_25) ;  /* 0x00000000000c7947 */ /* 0x000fec0003800000 */
.L_x_18:
[----:B------:R-:W0:Y:S01]  /*11e0*/  MUFU.RSQ R3, -QNAN ;  /* 0xffc0000000037908 */ /* 0x000e220000001400 */
[----:B------:R-:W-:Y:S05]  /*11f0*/  BRA `(.L_x_25) ;  /* 0x0000000000047947 */ /* 0x000fea0003800000 */
.L_x_17:
[----:B------:R-:W-:-:S07]  /*1200*/  FADD.FTZ R3, R2, R3 ;  /* 0x0000000302037221 */ /* 0x000fce0000010000 */
.L_x_25:
[----:B------:R-:W-:Y:S05]  /*1210*/  BSYNC.RECONVERGENT B1 ;  /* 0x0000000000017941 */ /* 0x000fea0003800200 */
.L_x_15:
[----:B------:R-:W-:Y:S01]  /*1220*/  HFMA2 R9, -RZ, RZ, 0, 0 ;  /* 0x00000000ff097431 */ /* 0x000fe200000001ff */
[----:B------:R-:W-:-:S04]  /*1230*/  MOV R8, R16 ;  /* 0x0000001000087202 */ /* 0x000fc80000000f00 */
[----:B0-----:R-:W-:Y:S05]  /*1240*/  RET.REL.NODEC R8 `(_Z10d_getHBNbrPfiiS_iS_iS_S_ffi) ;  /* 0xffffffec086c7950 */ /* 0x001fea0003c3ffff */
.L_x_26:
[----:B------:R-:W-:-:S00]  /*1250*/  BRA `(.L_x_26) ;  /* 0xfffffffc00fc7947 */ /* 0x000fc0000383ffff */
[----:B------:R-:W-:-:S00]  /*1260*/  NOP ;  /* 0x0000000000007918 */ /* 0x000fc00000000000 */
        /* <DEDUP_REMOVED lines=9> */
.L_x_62:


//--------------------- .text._Z11d_getHBCorrPfiiS_iS_iS_S_iiiffi --------------------------
	.section	.text._Z11d_getHBCorrPfiiS_iS_iS_S_iiiffi,"ax",@progbits
	.align	128
        .global         _Z11d_getHBCorrPfiiS_iS_iS_S_iiiffi
        .type           _Z11d_getHBCorrPfiiS_iS_iS_S_iiiffi,@function
        .size           _Z11d_getHBCorrPfiiS_iS_iS_S_iiiffi,(.L_x_64 - _Z11d_getHBCorrPfiiS_iS_iS_S_iiiffi)
        .other          _Z11d_getHBCorrPfiiS_iS_iS_S_iiiffi,@"STO_CUDA_ENTRY STV_DEFAULT"
_Z11d_getHBCorrPfiiS_iS_iS_S_iiiffi:
.text._Z11d_getHBCorrPfiiS_iS_iS_S_iiiffi:
[----:B------:R-:W-:Y:S08]  /*0000*/  LDC R1, c[0x0][0x37c] ;  /* 0x0000df00ff017b82 */ /* 0x000ff00000000800 */
[----:B------:R-:W0:Y:S02]  /*0010*/  LDC R2, c[0x0][0x38c] ;  /* 0x0000e300ff027b82 */ /* 0x000e240000000800 */
[----:B0-----:R-:W-:-:S13]  /*0020*/  ISETP.GE.AND P0, PT, R2, 0x1, PT ;  /* 0x000000010200780c */ /* 0x001fda0003f06270 */
[----:B------:R-:W-:Y:S05]  /*0030*/  @!P0 EXIT ;  /* 0x000000000000894d */ /* 0x000fea0003800000 */
[----:B------:R-:W0:Y:S01]  /*0040*/  S2R R26, SR_TID.X ;  /* 0x00000000001a7919 */ /* 0x000e220000002100 */
[----:B------:R-:W1:Y:S01]  /*0050*/  LDCU UR6, c[0x0][0x398] ;  /* 0x00007300ff0677ac */ /* 0x000e620008000800 */
[----:B------:R-:W2:Y:S01]  /*0060*/  LDC R27, c[0x0][0x3d4] ;  /* 0x0000f500ff1b7b82 */ /* 0x000ea20000000800 */
[----:B------:R-:W-:Y:S01]  /*0070*/  HFMA2 R12, -RZ, RZ, 0, 0 ;  /* 0x00000000ff0c7431 */ /* 0x000fe200000001ff */
[----:B------:R-:W0:Y:S01]  /*0080*/  S2R R3, SR_CTAID.X ;  /* 0x0000000000037919 */ /* 0x000e220000002500 */
[----:B------:R-:W3:Y:S01]  /*0090*/  LDCU UR7, c[0x0][0x388] ;  /* 0x00007100ff0777ac */ /* 0x000ee20008000800 */
[----:B------:R-:W-:Y:S01]  /*00a0*/  BSSY.RECONVERGENT B1, `(.L_x_27) ;  /* 0x00000b2000017945 */ /* 0x000fe20003800200 */
[----:B------:R-:W4:Y:S01]  /*00b0*/  S2R R13, SR_TID.Y ;  /* 0x00000000000d7919 */ /* 0x000f220000002200 */
[----:B------:R-:W0:Y:S02]  /*00c0*/  LDCU.64 UR4, c[0x0][0x358] ;  /* 0x00006b00ff0477ac */ /* 0x000e240008000a00 */
[----:B------:R-:W2:Y:S01]  /*00d0*/  LDC.64 R22, c[0x0][0x3b0] ;  /* 0x0000ec00ff167b82 */ /* 0x000ea20000000a00 */
[----:B------:R-:W4:Y:S01]  /*00e0*/  S2R R0, SR_CTAID.Y ;  /* 0x0000000000007919 */ /* 0x000f220000002600 */
[----:B------:R-:W0:Y:S01]  /*00f0*/  LDCU UR10, c[0x0][0x38c] ;  /* 0x00007180ff0a77ac */ /* 0x000e220008000800 */
[----:B------:R-:W0:Y:S05]  /*0100*/  LDCU UR8, c[0x0][0x3d0] ;  /* 0x00007a00ff0877ac */ /* 0x000e2a0008000800 */
[----:B------:R-:W2:Y:S01]  /*0110*/  LDC.64 R20, c[0x0][0x3a0] ;  /* 0x0000e800ff147b82 */ /* 0x000ea20000000a00 */
[----:B------:R-:W1:Y:S07]  /*0120*/  LDCU UR9, c[0x0][0x3cc] ;  /* 0x00007980ff0977ac */ /* 0x000e6e0008000800 */
[----:B------:R-:W2:Y:S08]  /*0130*/  LDC.64 R18, c[0x0][0x380] ;  /* 0x0000e000ff127b82 */ /* 0x000eb00000000a00 */
[----:B------:R-:W2:Y:S01]  /*0140*/  LDC.64 R16, c[0x0][0x390] ;  /* 0x0000e400ff107b82 */ /* 0x000ea20000000a00 */
[----:B0-----:R-:W-:-:S04]  /*0150*/  LEA R26, R3, R26, 0x5 ;  /* 0x0000001a031a7211 */ /* 0x001fc800078e28ff */
[----:B-1----:R-:W-:-:S03]  /*0160*/  ISETP.GE.AND P0, PT, R26, UR6, PT ;  /* 0x000000061a007c0c */ /* 0x002fc6000bf06270 */
[----:B------:R-:W0:Y:S01]  /*0170*/  LDC.64 R14, c[0x0][0x3b8] ;  /* 0x0000ee00ff0e7b82 */ /* 0x000e220000000a00 */
[----:B----4-:R-:W-:Y:S02]  /*0180*/  IMAD R13, R0, 0x20, R13 ;  /* 0x00000020000d7824 */ /* 0x010fe400078e020d */
[----:B------:R-:W-:-:S03]  /*0190*/  IMAD R0, R2, 0x3, RZ ;  /* 0x0000000302007824 */ /* 0x000fc600078e02ff */
[C---:B---3--:R-:W-:Y:S01]  /*01a0*/  ISETP.LT.AND P0, PT, R13.reuse, UR7, !P0 ;  /* 0x000000070d007c0c */ /* 0x048fe2000c701270 */
[-C--:B------:R-:W-:Y:S02]  /*01b0*/  IMAD R26, R26, R0.reuse, RZ ;  /* 0x000000001a1a7224 */ /* 0x080fe400078e02ff */
[----:B------:R-:W-:-:S10]  /*01c0*/  IMAD R13, R13, R0, RZ ;  /* 0x000000000d0d7224 */ /* 0x000fd400078e02ff */
.L_x_47:
[----:B------:R-:W-:Y:S05]  /*01d0*/  YIELD ;  /* 0x0000000000007946 */ /* 0x000fea0003800000 */
[----:B------:R-:W-:Y:S04]  /*01e0*/  BSSY.RELIABLE B0, `(.L_x_28) ;  /* 0x000009c000007945 */ /* 0x000fe80003800100 */
[----:B-1----:R-:W-:Y:S05]  /*01f0*/  @!P0 BRA `(.L_x_29) ;  /* 0x00000008003c8947 */ /* 0x002fea0003800000 */
[----:B------:R-:W-:-:S04]  /*0200*/  IMAD R3, R12, 0x3, RZ ;  /* 0x000000030c037824 */ /* 0x000fc800078e02ff */
[----:B--2---:R-:W-:Y:S01]  /*0210*/  IMAD.WIDE.U32 R4, R3, 0x4, R22 ;  /* 0x0000000403047825 */ /* 0x004fe200078e0016 */
[----:B------:R-:W-:-:S04]  /*0220*/  IADD3 R25, PT, PT, R13, R3, RZ ;  /* 0x000000030d197210 */ /* 0x000fc80007ffe0ff */
[----:B------:R-:W2:Y:S01]  /*0230*/  LDG.E R34, desc[UR4][R4.64] ;  /* 0x0000000404227981 */ /* 0x000ea2000c1e1900 */
[----:B------:R-:W-:Y:S02]  /*0240*/  IMAD.IADD R11, R26, 0x1, R3 ;  /* 0x000000011a0b7824 */ /* 0x000fe400078e0203 */
[----:B------:R-:W-:Y:S01]  /*0250*/  IMAD.WIDE.U32 R24, R25, 0x4, R18 ;  /* 0x0000000419187825 */ /* 0x000fe200078e0012 */
[----:B------:R1:W5:Y:S03]  /*0260*/  LDG.E R9, desc[UR4][R4.64+0x4] ;  /* 0x0000040404097981 */ /* 0x000366000c1e1900 */
[----:B------:R-:W-:Y:S01]  /*0270*/  IMAD.WIDE R36, R11, 0x4, R20 ;  /* 0x000000040b247825 */ /* 0x000fe200078e0214 */
[----:B------:R-:W3:Y:S04]  /*0280*/  LDG.E R10, desc[UR4][R24.64] ;  /* 0x00000004180a7981 */ /* 0x000ee8000c1e1900 */
[----:B------:R-:W3:Y:S04]  /*0290*/  LDG.E R3, desc[UR4][R36.64] ;  /* 0x0000000424037981 */ /* 0x000ee8000c1e1900 */
[----:B------:R1:W5:Y:S01]  /*02a0*/  LDG.E R8, desc[UR4][R4.64+0x8] ;  /* 0x0000080404087981 */ /* 0x000362000c1e1900 */
[----:B------:R-:W-:Y:S01]  /*02b0*/  BSSY.RECONVERGENT B2, `(.L_x_30) ;  /* 0x000000f000027945 */ /* 0x000fe20003800200 */
[----:B--2---:R-:W2:Y:S01]  /*02c0*/  MUFU.RCP R7, R34 ;  /* 0x0000002200077308 */ /* 0x004ea20000001000 */
[----:B---3--:R-:W-:-:S07]  /*02d0*/  FADD R3, R3, -R10 ;  /* 0x8000000a03037221 */ /* 0x008fce0000000000 */
[----:B------:R-:W3:Y:S01]  /*02e0*/  FCHK P1, R3, R34 ;  /* 0x0000002203007302 */ /* 0x000ee20000020000 */
[----:B--2---:R-:W-:-:S04]  /*02f0*/  FFMA R0, -R34, R7, 1 ;  /* 0x3f80000022007423 */ /* 0x004fc80000000107 */
[----:B------:R-:W-:-:S04]  /*0300*/  FFMA R0, R7, R0, R7 ;  /* 0x0000000007007223 */ /* 0x000fc80000000007 */
[----:B------:R-:W-:-:S04]  /*0310*/  FFMA R7, R3, R0, RZ ;  /* 0x0000000003077223 */ /* 0x000fc800000000ff */
[----:B------:R-:W-:-:S04]  /*0320*/  FFMA R2, -R34, R7, R3 ;  /* 0x0000000722027223 */ /* 0x000fc80000000103 */
[----:B------:R-:W-:Y:S01]  /*0330*/  FFMA R0, R0, R2, R7 ;  /* 0x0000000200007223 */ /* 0x000fe20000000007 */
[----:B-1-3--:R-:W-:Y:S06]  /*0340*/  @!P1 BRA `(.L_x_31) ;  /* 0x0000000000149947 */ /* 0x00afec0003800000 */
[----:B------:R-:W-:Y:S01]  /*0350*/  IMAD.MOV.U32 R30, RZ, RZ, R3 ;  /* 0x000000ffff1e7224 */ /* 0x000fe200078e0003 */
[----:B------:R-:W-:Y:S02]  /*0360*/  MOV R31, R34 ;  /* 0x00000022001f7202 */ /* 0x000fe40000000f00 */
[----:B------:R-:W-:-:S07]  /*0370*/  MOV R28, 0x390 ;  /* 0x00000390001c7802 */ /* 0x000fce0000000f00 */
[----:B0----5:R-:W-:Y:S05]  /*0380*/  CALL.REL.NOINC `($__internal_3_$__cuda_sm3x_div_rn_noftz_f32_slowpath) ;  /* 0x00000008006c7944 */ /* 0x021fea0003c00000 */
[----:B------:R-:W-:-:S07]  /*0390*/  IMAD.MOV.U32 R0, RZ, RZ, R2 ;  /* 0x000000ffff007224 */ /* 0x000fce00078e0002 */
.L_x_31:
[----:B------:R-:W-:Y:S05]  /*03a0*/  BSYNC.RECONVERGENT B2 ;  /* 0x0000000000027941 */ /* 0x000fea0003800200 */
.L_x_30:
[----:B------:R-:W2:Y:S04]  /*03b0*/  LDG.E R2, desc[UR4][R36.64+0x4] ;  /* 0x0000040424027981 */ /* 0x000ea8000c1e1900 */
[----:B------:R-:W2:Y:S01]  /*03c0*/  LDG.E R7, desc[UR4][R24.64+0x4] ;  /* 0x0000040418077981 */ /* 0x000ea2000c1e1900 */
[----:B------:R-:W-:Y:S01]  /*03d0*/  HFMA2 R5, -RZ, RZ, 1.75, 0 ;  /* 0x3f000000ff057431 */ /* 0x000fe200000001ff */
[----:B-----5:R-:W1:Y:S01]  /*03e0*/  MUFU.RCP R4, R9 ;  /* 0x0000000900047308 */ /* 0x020e620000001000 */
[----:B------:R-:W-:Y:S03]  /*03f0*/  BSSY.RECONVERGENT B2, `(.L_x_32) ;  /* 0x0000011000027945 */ /* 0x000fe60003800200 */
[----:B------:R-:W-:-:S05]  /*0400*/  LOP3.LUT R5, R5, 0x80000000, R0, 0xb8, !PT ;  /* 0x8000000005057812 */ /* 0x000fca00078eb800 */
[----:B------:R-:W-:Y:S01]  /*0410*/  FADD.RZ R5, R5, R0 ;  /* 0x0000000005057221 */ /* 0x000fe2000000c000 */
[----:B-1----:R-:W-:-:S05]  /*0420*/  FFMA R29, -R9, R4, 1 ;  /* 0x3f800000091d7423 */ /* 0x002fca0000000104 */
[----:B------:R-:W1:Y:S01]  /*0430*/  FRND.TRUNC R5, R5 ;  /* 0x0000000500057307 */ /* 0x000e62000020d000 */
[----:B------:R-:W-:Y:S01]  /*0440*/  FFMA R29, R4, R29, R4 ;  /* 0x0000001d041d7223 */ /* 0x000fe20000000004 */
[----:B-1----:R-:W-:Y:S01]  /*0450*/  FFMA R33, -R34, R5, R3 ;  /* 0x0000000522217223 */ /* 0x002fe20000000103 */
[----:B--2---:R-:W-:-:S05]  /*0460*/  FADD R0, R2, -R7 ;  /* 0x8000000702007221 */ /* 0x004fca0000000000 */
[----:B------:R-:W1:Y:S01]  /*0470*/  FCHK P1, R0, R9 ;  /* 0x0000000900007302 */ /* 0x000e620000020000 */
[----:B------:R-:W-:-:S04]  /*0480*/  FFMA R2, R0, R29, RZ ;  /* 0x0000001d00027223 */ /* 0x000fc800000000ff */
[----:B------:R-:W-:-:S04]  /*0490*/  FFMA R4, -R9, R2, R0 ;  /* 0x0000000209047223 */ /* 0x000fc80000000100 */
[----:B------:R-:W-:Y:S01]  /*04a0*/  FFMA R2, R29, R4, R2 ;  /* 0x000000041d027223 */ /* 0x000fe20000000002 */
[----:B-1----:R-:W-:Y:S06]  /*04b0*/  @!P1 BRA `(.L_x_33) ;  /* 0x0000000000109947 */ /* 0x002fec0003800000 */
[----:B------:R-:W-:Y:S01]  /*04c0*/  IMAD.MOV.U32 R30, RZ, RZ, R0 ;  /* 0x000000ffff1e7224 */ /* 0x000fe200078e0000 */
[----:B------:R-:W-:Y:S02]  /*04d0*/  MOV R31, R9 ;  /* 0x00000009001f7202 */ /* 0x000fe40000000f00 */
[----:B------:R-:W-:-:S07]  /*04e0*/  MOV R28, 0x500 ;  /* 0x00000500001c7802 */ /* 0x000fce0000000f00 */
[----:B0-----:R-:W-:Y:S05]  /*04f0*/  CALL.REL.NOINC `($__internal_3_$__cuda_sm3x_div_rn_noftz_f32_slowpath) ;  /* 0x0000000800107944 */ /* 0x001fea0003c00000 */
.L_x_33:
[----:B------:R-:W-:Y:S05]  /*0500*/  BSYNC.RECONVERGENT B2 ;  /* 0x0000000000027941 */ /* 0x000fea0003800200 */
.L_x_32:
[----:B------:R-:W2:Y:S04]  /*0510*/  LDG.E R37, desc[UR4][R36.64+0x8] ;  /* 0x0000080424257981 */ /* 0x000ea8000c1e1900 */
[----:B------:R-:W2:Y:S01]  /*0520*/  LDG.E R24, desc[UR4][R24.64+0x8] ;  /* 0x0000080418187981 */ /* 0x000ea2000c1e1900 */
[----:B------:R-:W1:Y:S01]  /*0530*/  MUFU.RCP R5, R8 ;  /* 0x0000000800057308 */ /* 0x000e620000001000 */
[----:B------:R-:W-:Y:S01]  /*0540*/  IMAD.MOV.U32 R3, RZ, RZ, 0x3f000000 ;  /* 0x3f000000ff037424 */ /* 0x000fe200078e00ff */
[----:B------:R-:W-:Y:S04]  /*0550*/  BSSY.RECONVERGENT B2, `(.L_x_34) ;  /* 0x0000012000027945 */ /* 0x000fe80003800200 */
        /* <DEDUP_REMOVED lines=12> */
[----:B------:R-:W-:Y:S01]  /*0620*/  MOV R30, R3 ;  /* 0x00000003001e7202 */ /* 0x000fe20000000f00 */
[----:B------:R-:W-:Y:S01]  /*0630*/  IMAD.MOV.U32 R31, RZ, RZ, R8 ;  /* 0x000000ffff1f7224 */ /* 0x000fe200078e0008 */
[----:B------:R-:W-:-:S07]  /*0640*/  MOV R28, 0x660 ;  /* 0x00000660001c7802 */ /* 0x000fce0000000f00 */
[----:B0-----:R-:W-:Y:S05]  /*0650*/  CALL.REL.NOINC `($__internal_3_$__cuda_sm3x_div_rn_noftz_f32_slowpath) ;  /* 0x0000000400b87944 */ /* 0x001fea0003c00000 */
[----:B------:R-:W-:-:S07]  /*0660*/  MOV R6, R2 ;  /* 0x0000000200067202 */ /* 0x000fce0000000f00 */
.L_x_35:
[----:B------:R-:W-:Y:S05]  /*0670*/  BSYNC.RECONVERGENT B2 ;  /* 0x0000000000027941 */ /* 0x000fea0003800200 */
.L_x_34:
[----:B------:R-:W-:-:S05]  /*0680*/  IMAD.WIDE R4, R11, 0x4, R16 ;  /* 0x000000040b047825 */ /* 0x000fca00078e0210 */
[----:B------:R-:W2:Y:S04]  /*0690*/  LDG.E R11, desc[UR4][R4.64] ;  /* 0x00000004040b7981 */ /* 0x000ea8000c1e1900 */
[----:B------:R-:W3:Y:S04]  /*06a0*/  LDG.E R2, desc[UR4][R4.64+0x4] ;  /* 0x0000040404027981 */ /* 0x000ee8000c1e1900 */
[----:B------:R-:W4:Y:S01]  /*06b0*/  LDG.E R25, desc[UR4][R4.64+0x8] ;  /* 0x0000080404197981 */ /* 0x000f22000c1e1900 */
[----:B------:R-:W-:Y:S01]  /*06c0*/  IMAD.MOV.U32 R9, RZ, RZ, 0x3f000000 ;  /* 0x3f000000ff097424 */ /* 0x000fe200078e00ff */
[----:B------:R-:W-:Y:S04]  /*06d0*/  BSSY.RECONVERGENT B2, `(.L_x_36) ;  /* 0x0000018000027945 */ /* 0x000fe80003800200 */
[----:B------:R-:W-:-:S05]  /*06e0*/  LOP3.LUT R9, R9, 0x80000000, R6, 0xb8, !PT ;  /* 0x8000000009097812 */ /* 0x000fca00078eb806 */
[----:B------:R-:W-:Y:S01]  /*06f0*/  FADD.RZ R9, R9, R6 ;  /* 0x0000000609097221 */ /* 0x000fe2000000c000 */
[----:B------:R-:W-:-:S05]  /*0700*/  FMUL R6, R0, R0 ;  /* 0x0000000000067220 */ /* 0x000fca0000400000 */
[----:B------:R-:W1:Y:S02]  /*0710*/  FRND.TRUNC R9, R9 ;  /* 0x0000000900097307 */ /* 0x000e64000020d000 */
[----:B-1----:R-:W-:Y:S01]  /*0720*/  FFMA R8, -R8, R9, R3 ;  /* 0x0000000908087223 */ /* 0x002fe20000000103 */
[----:B------:R-:W-:-:S04]  /*0730*/  FFMA R3, R33, R33, R6 ;  /* 0x0000002121037223 */ /* 0x000fc80000000006 */
[----:B------:R-:W-:-:S04]  /*0740*/  FFMA R6, R8, R8, R3 ;  /* 0x0000000808067223 */ /* 0x000fc80000000003 */
[----:B------:R1:W0:Y:S01]  /*0750*/  MUFU.RSQ R29, R6 ;  /* 0x00000006001d7308 */ /* 0x0002220000001400 */
[----:B------:R-:W-:-:S04]  /*0760*/  IADD3 R3, PT, PT, R6, -0xd000000, RZ ;  /* 0xf300000006037810 */ /* 0x000fc80007ffe0ff */
[----:B------:R-:W-:Y:S01]  /*0770*/  ISETP.GT.U32.AND P1, PT, R3, 0x727fffff, PT ;  /* 0x727fffff0300780c */ /* 0x000fe20003f24070 */
[----:B--2---:R-:W-:Y:S01]  /*0780*/  FADD R10, R10, -R11 ;  /* 0x8000000b0a0a7221 */ /* 0x004fe20000000000 */
[----:B---3--:R-:W-:Y:S01]  /*0790*/  FADD R7, R7, -R2 ;  /* 0x8000000207077221 */ /* 0x008fe20000000000 */
[----:B----4-:R-:W-:-:S10]  /*07a0*/  FADD R5, R24, -R25 ;  /* 0x8000001918057221 */ /* 0x010fd40000000000 */
[----:B01----:R-:W-:Y:S05]  /*07b0*/  @!P1 BRA `(.L_x_37) ;  /* 0x0000000000149947 */ /* 0x003fea0003800000 */
[----:B------:R-:W-:Y:S01]  /*07c0*/  IMAD.MOV.U32 R2, RZ, RZ, R6 ;  /* 0x000000ffff027224 */ /* 0x000fe200078e0006 */
[----:B------:R-:W-:-:S07]  /*07d0*/  MOV R28, 0x7f0 ;  /* 0x000007f0001c7802 */ /* 0x000fce0000000f00 */
[----:B------:R-:W-:Y:S05]  /*07e0*/  CALL.REL.NOINC `($__internal_2_$__cuda_sm20_sqrt_rn_f32_slowpath) ;  /* 0x0000000000fc7944 */ /* 0x000fea0003c00000 */
[----:B------:R-:W-:Y:S01]  /*07f0*/  MOV R3, R4 ;  /* 0x0000000400037202 */ /* 0x000fe20000000f00 */
[----:B------:R-:W-:Y:S06]  /*0800*/  BRA `(.L_x_38) ;  /* 0x0000000000107947 */ /* 0x000fec0003800000 */
.L_x_37:
[----:B------:R-:W-:Y:S01]  /*0810*/  FMUL.FTZ R3, R6, R29 ;  /* 0x0000001d06037220 */ /* 0x000fe20000410000 */
[----:B------:R-:W-:-:S03]  /*0820*/  FMUL.FTZ R4, R29, 0.5 ;  /* 0x3f0000001d047820 */ /* 0x000fc60000410000 */
[----:B------:R-:W-:-:S04]  /*0830*/  FFMA R2, -R3, R3, R6 ;  /* 0x0000000303027223 */ /* 0x000fc80000000106 */
[----:B------:R-:W-:-:S07]  /*0840*/  FFMA R3, R2, R4, R3 ;  /* 0x0000000402037223 */ /* 0x000fce0000000003 */
.L_x_38:
[----:B------:R-:W-:Y:S05]  /*0850*/  BSYNC.RECONVERGENT B2 ;  /* 0x0000000000027941 */ /* 0x000fea0003800200 */
.L_x_36:
[-C--:B------:R-:W-:Y:S01]  /*0860*/  FMUL R9, R7, R7.reuse ;  /* 0x0000000707097220 */ /* 0x080fe20000400000 */
[----:B------:R-:W-:Y:S01]  /*0870*/  FMUL R0, R0, R7 ;  /* 0x0000000700007220 */ /* 0x000fe20000400000 */
[----:B------:R-:W-:Y:S02]  /*0880*/  BSSY.RECONVERGENT B2, `(.L_x_39) ;  /* 0x0000012000027945 */ /* 0x000fe40003800200 */
[-C--:B------:R-:W-:Y:S01]  /*0890*/  FFMA R2, R10, R10.reuse, R9 ;  /* 0x0000000a0a027223 */ /* 0x080fe20000000009 */
[----:B------:R-:W-:-:S03]  /*08a0*/  FFMA R33, R33, R10, R0 ;  /* 0x0000000a21217223 */ /* 0x000fc60000000000 */
[-C--:B------:R-:W-:Y:S01]  /*08b0*/  FFMA R9, R5, R5.reuse, R2 ;  /* 0x0000000505097223 */ /* 0x080fe20000000002 */
[----:B------:R-:W-:-:S03]  /*08c0*/  FFMA R30, R8, R5, R33 ;  /* 0x00000005081e7223 */ /* 0x000fc60000000021 */
[----:B------:R-:W-:Y:S01]  /*08d0*/  VIADD R4, R9, 0xf3000000 ;  /* 0xf300000009047836 */ /* 0x000fe20000000000 */
[----:B------:R0:W1:Y:S04]  /*08e0*/  MUFU.RSQ R2, R9 ;  /* 0x0000000900027308 */ /* 0x0000680000001400 */
[----:B------:R-:W-:-:S13]  /*08f0*/  ISETP.GT.U32.AND P1, PT, R4, 0x727fffff, PT ;  /* 0x727fffff0400780c */ /* 0x000fda0003f24070 */
[----:B01----:R-:W-:Y:S05]  /*0900*/  @!P1 BRA `(.L_x_40) ;  /* 0x0000000000149947 */ /* 0x003fea0003800000 */
[----:B------:R-:W-:Y:S02]  /*0910*/  MOV R2, R9 ;  /* 0x0000000900027202 */ /* 0x000fe40000000f00 */
[----:B------:R-:W-:-:S07]  /*0920*/  MOV R28, 0x940 ;  /* 0x00000940001c7802 */ /* 0x000fce0000000f00 */
[----:B------:R-:W-:Y:S05]  /*0930*/  CALL.REL.NOINC `($__internal_2_$__cuda_sm20_sqrt_rn_f32_slowpath) ;  /* 0x0000000000a87944 */ /* 0x000fea0003c00000 */
[----:B------:R-:W-:Y:S01]  /*0940*/  IMAD.MOV.U32 R0, RZ, RZ, R4 ;  /* 0x000000ffff007224 */ /* 0x000fe200078e0004 */
[----:B------:R-:W-:Y:S06]  /*0950*/  BRA `(.L_x_41) ;  /* 0x0000000000107947 */ /* 0x000fec0003800000 */
.L_x_40:
[----:B------:R-:W-:Y:S01]  /*0960*/  FMUL.FTZ R0, R9, R2 ;  /* 0x0000000209007220 */ /* 0x000fe20000410000 */
[----:B------:R-:W-:-:S03]  /*0970*/  FMUL.FTZ R2, R2, 0.5 ;  /* 0x3f00000002027820 */ /* 0x000fc60000410000 */
[----:B------:R-:W-:-:S04]  /*0980*/  FFMA R5, -R0, R0, R9 ;  /* 0x0000000000057223 */ /* 0x000fc80000000109 */
[----:B------:R-:W-:-:S07]  /*0990*/  FFMA R0, R5, R2, R0 ;  /* 0x0000000205007223 */ /* 0x000fce0000000000 */
.L_x_41:
[----:B------:R-:W-:Y:S05]  /*09a0*/  BSYNC.RECONVERGENT B2 ;  /* 0x0000000000027941 */ /* 0x000fea0003800200 */
.L_x_39:
        /* <DEDUP_REMOVED lines=10> */
[----:B------:R-:W-:-:S07]  /*0a50*/  MOV R28, 0xa70 ;  /* 0x00000a70001c7802 */ /* 0x000fce0000000f00 */
[----:B------:R-:W-:Y:S05]  /*0a60*/  CALL.REL.NOINC `($__internal_3_$__cuda_sm3x_div_rn_noftz_f32_slowpath) ;  /* 0x0000000000b47944 */ /* 0x000fea0003c00000 */
[----:B------:R-:W-:-:S07]  /*0a70*/  MOV R0, R2 ;  /* 0x0000000200007202 */ /* 0x000fce0000000f00 */
.L_x_43:
[----:B------:R-:W-:Y:S05]  /*0a80*/  BSYNC.RECONVERGENT B2 ;  /* 0x0000000000027941 */ /* 0x000fea0003800200 */
.L_x_42:
[----:B------:R-:W-:-:S04]  /*0a90*/  FSETP.GTU.AND P1, PT, R0, UR8, PT ;  /* 0x0000000800007c0b */ /* 0x000fc8000bf2c000 */
[----:B------:R-:W-:-:S13]  /*0aa0*/  FSETP.GTU.OR P1, PT, R3, UR9, P1 ;  /* 0x0000000903007c0b */ /* 0x000fda0008f2c400 */
[----:B------:R-:W-:Y:S05]  /*0ab0*/  @P1 BRA `(.L_x_44) ;  /* 0x00000000001c1947 */ /* 0x000fea0003800000 */
[----:B------:R-:W-:Y:S02]  /*0ac0*/  IMAD.MOV.U32 R5, RZ, RZ, 0x3f800000 ;  /* 0x3f800000ff057424 */ /* 0x000fe400078e00ff */
[----:B------:R-:W-:-:S05]  /*0ad0*/  IMAD.WIDE.U32 R2, R12, 0x4, R14 ;  /* 0x000000040c027825 */ /* 0x000fca00078e000e */
[----:B------:R1:W-:Y:S02]  /*0ae0*/  REDG.E.ADD.F32.FTZ.RN.STRONG.GPU desc[UR4][R2.64], R5 ;  /* 0x00000005020079a6 */ /* 0x0003e4000c12f304 */
.L_x_29:
[----:B------:R-:W-:-:S04]  /*0af0*/  IADD3 R12, PT, PT, R12, 0x1, RZ ;  /* 0x000000010c0c7810 */ /* 0x000fc80007ffe0ff */
[----:B------:R-:W-:-:S13]  /*0b00*/  ISETP.GE.AND P1, PT, R12, UR10, PT ;  /* 0x0000000a0c007c0c */ /* 0x000fda000bf26270 */
[----:B------:R-:W-:Y:S05]  /*0b10*/  @!P1 BRA `(.L_x_45) ;  /* 0x0000000000209947 */ /* 0x000fea0003800000 */
[----:B------:R-:W-:Y:S05]  /*0b20*/  EXIT ;  /* 0x000000000000794d */ /* 0x000fea0003800000 */
.L_x_44:
[C---:B------:R-:W-:Y:S01]  /*0b30*/  ISETP.NE.AND P1, PT, R12.reuse, RZ, PT ;  /* 0x000000ff0c00720c */ /* 0x040fe20003f25270 */
[----:B------:R-:W-:-:S03]  /*0b40*/  VIADD R12, R12, 0x1 ;  /* 0x000000010c0c7836 */ /* 0x000fc60000000000 */
[----:B------:R-:W-:Y:S02]  /*0b50*/  ISETP.NE.AND P1, PT, R27, 0x1, P1 ;  /* 0x000000011b00780c */ /* 0x000fe40000f25270 */
[----:B------:R-:W-:-:S04]  /*0b60*/  ISETP.LT.AND P2, PT, R12, UR10, PT ;  /* 0x0000000a0c007c0c */ /* 0x000fc8000bf41270 */
[----:B------:R-:W-:-:S13]  /*0b70*/  PLOP3.LUT P1, PT, P2, P1, PT, 0x80, 0x8 ;  /* 0x000000000008781c */ /* 0x000fda0001723070 */
[----:B------:R-:W-:Y:S05]  /*0b80*/  @!P1 BREAK.RELIABLE B0 ;  /* 0x0000000000009942 */ /* 0x000fea0003800100 */
[----:B------:R-:W-:Y:S05]  /*0b90*/  @!P1 BRA `(.L_x_46) ;  /* 0x0000000000089947 */ /* 0x000fea0003800000 */
.L_x_45:
[----:B------:R-:W-:Y:S05]  /*0ba0*/  BSYNC.RELIABLE B0 ;  /* 0x0000000000007941 */ /* 0x000fea0003800100 */
.L_x_28:
[----:B------:R-:W-:Y:S05]  /*0bb0*/  BRA `(.L_x_47) ;  /* 0xfffffff400847947 */ /* 0x000fea000383ffff */
.L_x_46:
[----:B------:R-:W-:Y:S05]  /*0bc0*/  BSYNC.RECONVERGENT B1 ;  /* 0x0000000000017941 */ /* 0x000fea0003800200 */
.L_x_27:
[----:B------:R-:W-:Y:S05]  /*0bd0*/  EXIT ;  /* 0x000000000000794d */ /* 0x000fea0003800000 */
        .weak           $__internal_2_$__cuda_sm20_sqrt_rn_f32_slowpath
        .type           $__internal_2_$__cuda_sm20_sqrt_rn_f32_slowpath,@function
        .size           $__internal_2_$__cuda_sm20_sqrt_rn_f32_slowpath,($__internal_3_$__cuda_sm3x_div_rn_noftz_f32_slowpath - $__internal_2_$__cuda_sm20_sqrt_rn_f32_slowpath)
$__internal_2_$__cuda_sm20_sqrt_rn_f32_slowpath:
[----:B------:R-:W-:-:S13]  /*0be0*/  LOP3.LUT P1, RZ, R2, 0x7fffffff, RZ, 0xc0, !PT ;  /* 0x7fffffff02ff7812 */ /* 0x000fda000782c0ff */
[----:B------:R-:W-:Y:S01]  /*0bf0*/  @!P1 MOV R4, R2 ;  /* 0x0000000200049202 */ /* 0x000fe20000000f00 */
        /* <DEDUP_REMOVED lines=11> */
[----:B------:R-:W-:-:S03]  /*0cb0*/  @P1 FMUL.FTZ R9, R9, 0.5 ;  /* 0x3f00000009091820 */ /* 0x000fc60000410000 */
[----:B------:R-:W-:-:S04]  /*0cc0*/  @P1 FADD.FTZ R4, -R11, -RZ ;  /* 0x800000ff0b041221 */ /* 0x000fc80000010100 */
[----:B------:R-:W-:Y:S01]  /*0cd0*/  @P1 FFMA R24, R11, R4, R6 ;  /* 0x000000040b181223 */ /* 0x000fe20000000006 */
[----:B------:R-:W-:-:S03]  /*0ce0*/  @!P1 IMAD.MOV.U32 R4, RZ, RZ, R2 ;  /* 0x000000ffff049224 */ /* 0x000fc600078e0002 */
[----:B------:R-:W-:-:S04]  /*0cf0*/  @P1 FFMA R9, R24, R9, R11 ;  /* 0x0000000918091223 */ /* 0x000fc8000000000b */
[----:B------:R-:W-:-:S07]  /*0d00*/  @P1 FMUL.FTZ R4, R9, 2.3283064365386962891e-10 ;  /* 0x2f80000009041820 */ /* 0x000fce0000410000 */
.L_x_48:
[----:B------:R-:W-:Y:S01]  /*0d10*/  HFMA2 R25, -RZ, RZ, 0, 0 ;  /* 0x00000000ff197431 */ /* 0x000fe200000001ff */
[----:B------:R-:W-:-:S04]  /*0d20*/  MOV R24, R28 ;  /* 0x0000001c00187202 */ /* 0x000fc80000000f00 */
[----:B------:R-:W-:Y:S05]  /*0d30*/  RET.REL.NODEC R24 `(_Z11d_getHBCorrPfiiS_iS_iS_S_iiiffi) ;  /* 0xfffffff018b07950 */ /* 0x000fea0003c3ffff */
        .weak           $__internal_3_$__cuda_sm3x_div_rn_noftz_f32_slowpath
        .type           $__internal_3_$__cuda_sm3x_div_rn_noftz_f32_slowpath,@function
        .size           $__internal_3_$__cuda_sm3x_div_rn_noftz_f32_slowpath,(.L_x_64 - $__internal_3_$__cuda_sm3x_div_rn_noftz_f32_slowpath)
$__internal_3_$__cuda_sm3x_div_rn_noftz_f32_slowpath:
[----:B------:R-:W-:Y:S01]  /*0d40*/  SHF.R.U32.HI R6, RZ, 0x17, R31 ;  /* 0x00000017ff067819 */ /* 0x000fe2000001161f */
[----:B------:R-:W-:Y:S01]  /*0d50*/  BSSY.RECONVERGENT B3, `(.L_x_49) ;  /* 0x0000064000037945 */ /* 0x000fe20003800200 */
[----:B------:R-:W-:Y:S02]  /*0d60*/  SHF.R.U32.HI R29, RZ, 0x17, R30 ;  /* 0x00000017ff1d7819 */ /* 0x000fe4000001161e */
[----:B------:R-:W-:Y:S02]  /*0d70*/  LOP3.LUT R6, R6, 0xff, RZ, 0xc0, !PT ;  /* 0x000000ff06067812 */ /* 0x000fe400078ec0ff */
[----:B------:R-:W-:-:S03]  /*0d80*/  LOP3.LUT R29, R29, 0xff, RZ, 0xc0, !PT ;  /* 0x000000ff1d1d7812 */ /* 0x000fc600078ec0ff */
[----:B------:R-:W-:Y:S01]  /*0d90*/  VIADD R5, R6, 0xffffffff ;  /* 0xffffffff06057836 */ /* 0x000fe20000000000 */
[----:B------:R-:W-:-:S04]  /*0da0*/  IADD3 R2, PT, PT, R29, -0x1, RZ ;  /* 0xffffffff1d027810 */ /* 0x000fc80007ffe0ff */
[----:B------:R-:W-:-:S04]  /*0db0*/  ISETP.GT.U32.AND P1, PT, R5, 0xfd, PT ;  /* 0x000000fd0500780c */ /* 0x000fc80003f24070 */
[----:B------:R-:W-:Y:S02]  /*0dc0*/  ISETP.GT.U32.OR P1, PT, R2, 0xfd, P1 ;  /* 0x000000fd0200780c */ /* 0x000fe40000f24470 */
[----:B------:R-:W-:-:S11]  /*0dd0*/  MOV R2, R30 ;  /* 0x0000001e00027202 */ /* 0x000fd60000000f00 */
[----:B------:R-:W-:Y:S01]  /*0de0*/  @!P1 IMAD.MOV.U32 R4, RZ, RZ, RZ ;  /* 0x000000ffff049224 */ /* 0x000fe200078e00ff */
        /* <DEDUP_REMOVED lines=17> */
[----:B------:R-:W-:Y:S02]  /*0f00*/  IADD3 R4, PT, PT, R29, -0x1, RZ ;  /* 0xffffffff1d047810 */ /* 0x000fe40007ffe0ff */
[----:B------:R-:W-:Y:S02]  /*0f10*/  ISETP.GE.AND P2, PT, R5, RZ, PT ;  /* 0x000000ff0500720c */ /* 0x000fe40003f46270 */
[----:B------:R-:W-:-:S11]  /*0f20*/  ISETP.GE.AND P1, PT, R4, RZ, PT ;  /* 0x000000ff0400720c */ /* 0x000fd60003f26270 */
[----:B------:R-:W-:Y:S02]  /*0f30*/  @!P2 FFMA R31, R31, 1.84467440737095516160e+19, RZ ;  /* 0x5f8000001f1fa823 */ /* 0x000fe400000000ff */
[----:B------:R-:W-:Y:S01]  /*0f40*/  @P1 MOV R4, RZ ;  /* 0x000000ff00041202 */ /* 0x000fe20000000f00 */
[----:B------:R-:W-:Y:S02]  /*0f50*/  @!P1 IMAD.MOV.U32 R4, RZ, RZ, -0x40 ;  /* 0xffffffc0ff049424 */ /* 0x000fe400078e00ff */
[----:B------:R-:W-:-:S03]  /*0f60*/  @!P1 FFMA R2, R30, 1.84467440737095516160e+19, RZ ;  /* 0x5f8000001e029823 */ /* 0x000fc600000000ff */
[----:B------:R-:W-:-:S07]  /*0f70*/  @!P2 IADD3 R4, PT, PT, R4, 0x40, RZ ;  /* 0x000000400404a810 */ /* 0x000fce0007ffe0ff */
.L_x_50:
[----:B------:R-:W-:Y:S01]  /*0f80*/  LEA R30, R6, 0xc0800000, 0x17 ;  /* 0xc0800000061e7811 */ /* 0x000fe200078eb8ff */
[----:B------:R-:W-:Y:S01]  /*0f90*/  VIADD R29, R29, 0xffffff81 ;  /* 0xffffff811d1d7836 */ /* 0x000fe20000000000 */
[----:B------:R-:W-:Y:S02]  /*0fa0*/  BSSY.RECONVERGENT B4, `(.L_x_55) ;  /* 0x0000035000047945 */ /* 0x000fe40003800200 */
[----:B------:R-:W-:Y:S01]  /*0fb0*/  IADD3 R35, PT, PT, -R30, R31, RZ ;  /* 0x0000001f1e237210 */ /* 0x000fe20007ffe1ff */
[C---:B------:R-:W-:Y:S01]  /*0fc0*/  IMAD R2, R29.reuse, -0x800000, R2 ;  /* 0xff8000001d027824 */ /* 0x040fe200078e0202 */
[----:B------:R-:W-:Y:S02]  /*0fd0*/  IADD3 R29, PT, PT, R29, 0x7f, -R6 ;  /* 0x0000007f1d1d7810 */ /* 0x000fe40007ffe806 */
[----:B------:R-:W0:Y:S01]  /*0fe0*/  MUFU.RCP R30, R35 ;  /* 0x00000023001e7308 */ /* 0x000e220000001000 */
[----:B------:R-:W-:Y:S01]  /*0ff0*/  FADD.FTZ R31, -R35, -RZ ;  /* 0x800000ff231f7221 */ /* 0x000fe20000010100 */
[----:B------:R-:W-:-:S03]  /*1000*/  IADD3 R29, PT, PT, R29, R4, RZ ;  /* 0x000000041d1d7210 */ /* 0x000fc60007ffe0ff */
[----:B0-----:R-:W-:-:S04]  /*1010*/  FFMA R5, R30, R31, 1 ;  /* 0x3f8000001e057423 */ /* 0x001fc8000000001f */
[----:B------:R-:W-:-:S04]  /*1020*/  FFMA R5, R30, R5, R30 ;  /* 0x000000051e057223 */ /* 0x000fc8000000001e */
[----:B------:R-:W-:-:S04]  /*1030*/  FFMA R30, R2, R5, RZ ;  /* 0x00000005021e7223 */ /* 0x000fc800000000ff */
[----:B------:R-:W-:-:S04]  /*1040*/  FFMA R32, R31, R30, R2 ;  /* 0x0000001e1f207223 */ /* 0x000fc80000000002 */
[----:B------:R-:W-:-:S04]  /*1050*/  FFMA R32, R5, R32, R30 ;  /* 0x0000002005207223 */ /* 0x000fc8000000001e */
[----:B------:R-:W-:-:S04]  /*1060*/  FFMA R31, R31, R32, R2 ;  /* 0x000000201f1f7223 */ /* 0x000fc80000000002 */
[----:B------:R-:W-:-:S05]  /*1070*/  FFMA R2, R5, R31, R32 ;  /* 0x0000001f05027223 */ /* 0x000fca0000000020 */
[----:B------:R-:W-:-:S04]  /*1080*/  SHF.R.U32.HI R6, RZ, 0x17, R2 ;  /* 0x00000017ff067819 */ /* 0x000fc80000011602 */
[----:B------:R-:W-:-:S04]  /*1090*/  LOP3.LUT R4, R6, 0xff, RZ, 0xc0, !PT ;  /* 0x000000ff06047812 */ /* 0x000fc800078ec0ff */
[----:B------:R-:W-:-:S05]  /*10a0*/  IADD3 R4, PT, PT, R4, R29, RZ ;  /* 0x0000001d04047210 */ /* 0x000fca0007ffe0ff */
[----:B------:R-:W-:-:S05]  /*10b0*/  VIADD R6, R4, 0xffffffff ;  /* 0xffffffff04067836 */ /* 0x000fca0000000000 */
        /* <DEDUP_REMOVED lines=9> */
[CCC-:B------:R-:W-:Y:S01]  /*1150*/  FFMA.RZ R6, R5.reuse, R31.reuse, R32.reuse ;  /* 0x0000001f05067223 */ /* 0x1c0fe2000000c020 */
[CCC-:B------:R-:W-:Y:S01]  /*1160*/  FFMA.RP R29, R5.reuse, R31.reuse, R32.reuse ;  /* 0x0000001f051d7223 */ /* 0x1c0fe20000008020 */
[----:B------:R-:W-:Y:S01]  /*1170*/  FFMA.RM R32, R5, R31, R32 ;  /* 0x0000001f05207223 */ /* 0x000fe20000004020 */
[----:B------:R-:W-:Y:S02]  /*1180*/  IADD3 R5, PT, PT, R4, 0x20, RZ ;  /* 0x0000002004057810 */ /* 0x000fe40007ffe0ff */
[----:B------:R-:W-:Y:S02]  /*1190*/  LOP3.LUT R6, R6, 0x7fffff, RZ, 0xc0, !PT ;  /* 0x007fffff06067812 */ /* 0x000fe400078ec0ff */
[----:B------:R-:W-:Y:S02]  /*11a0*/  ISETP.NE.AND P3, PT, R4, RZ, PT ;  /* 0x000000ff0400720c */ /* 0x000fe40003f65270 */
[----:B------:R-:W-:Y:S02]  /*11b0*/  LOP3.LUT R6, R6, 0x800000, RZ, 0xfc, !PT ;  /* 0x0080000006067812 */ /* 0x000fe400078efcff */
[----:B------:R-:W-:-:S02]  /*11c0*/  ISETP.NE.AND P2, PT, R4, RZ, PT ;  /* 0x000000ff0400720c */ /* 0x000fc40003f45270 */
        /* <DEDUP_REMOVED lines=14> */
.L_x_57:
[----:B------:R-:W-:-:S04]  /*12b0*/  LOP3.LUT R2, R2, 0x80000000, RZ, 0xc0, !PT ;  /* 0x8000000002027812 */ /* 0x000fc800078ec0ff */
[----:B------:R-:W-:Y:S01]  /*12c0*/  LOP3.LUT R2, R2, 0x7f800000, RZ, 0xfc, !PT ;  /* 0x7f80000002027812 */ /* 0x000fe200078efcff */
[----:B------:R-:W-:Y:S06]  /*12d0*/  BRA `(.L_x_58) ;  /* 0x0000000000047947 */ /* 0x000fec0003800000 */
.L_x_56:
[----:B------:R-:W-:-:S07]  /*12e0*/  LEA R2, R29, R2, 0x17 ;  /* 0x000000021d027211 */ /* 0x000fce00078eb8ff */
.L_x_58:
[----:B------:R-:W-:Y:S05]  /*12f0*/  BSYNC.RECONVERGENT B4 ;  /* 0x0000000000047941 */ /* 0x000fea0003800200 */
.L_x_55:
[----:B------:R-:W-:Y:S05]  /*1300*/  BRA `(.L_x_59) ;  /* 0x0000000000207947 */ /* 0x000fea0003800000 */
.L_x_54:
[----:B------:R-:W-:-:S04]  /*1310*/  LOP3.LUT R2, R31, 0x80000000, R2, 0x48, !PT ;  /* 0x800000001f027812 */ /* 0x000fc800078e4802 */
[----:B------:R-:W-:Y:S01]  /*1320*/  LOP3.LUT R2, R2, 0x7f800000, RZ, 0xfc, !PT ;  /* 0x7f80000002027812 */ /* 0x000fe200078efcff */
[----:B------:R-:W-:Y:S06]  /*1330*/  BRA `(.L_x_59) ;  /* 0x0000000000147947 */ /* 0x000fec0003800000 */
.L_x_53:
[----:B------:R-:W-:Y:S01]  /*1340*/  LOP3.LUT R2, R31, 0x80000000, R2, 0x48, !PT ;  /* 0x800000001f027812 */ /* 0x000fe200078e4802 */
[----:B------:R-:W-:Y:S06]  /*1350*/  BRA `(.L_x_59) ;  /* 0x00000000000c7947 */ /* 0x000fec0003800000 */
.L_x_52:
[----:B------:R-:W0:Y:S01]  /*1360*/  MUFU.RSQ R2, -QNAN ;  /* 0xffc0000000027908 */ /* 0x000e220000001400 */
[----:B------:R-:W-:Y:S05]  /*1370*/  BRA `(.L_x_59) ;  /* 0x0000000000047947 */ /* 0x000fea0003800000 */
.L_x_51:
[----:B------:R-:W-:-:S07]  /*1380*/  FADD.FTZ R2, R30, R31 ;  /* 0x0000001f1e027221 */ /* 0x000fce0000010000 */
.L_x_59:
[----:B------:R-:W-:Y:S05]  /*1390*/  BSYNC.RECONVERGENT B3 ;  /* 0x0000000000037941 */ /* 0x000fea0003800200 */
.L_x_49:
[----:B------:R-:W-:-:S04]  /*13a0*/  HFMA2 R29, -RZ, RZ, 0, 0 ;  /* 0x00000000ff1d7431 */ /* 0x000fc800000001ff */
[----:B0-----:R-:W-:Y:S05]  /*13b0*/  RET.REL.NODEC R28 `(_Z11d_getHBCorrPfiiS_iS_iS_S_iiiffi) ;  /* 0xffffffec1c107950 */ /* 0x001fea0003c3ffff */
.L_x_60:
        /* <DEDUP_REMOVED lines=12> */
.L_x_64:


//--------------------- .nv.shared.reserved.0     --------------------------
	.section	.nv.shared.reserved.0,"aw",@nobits
	.weak		__nv_reservedSMEM_offset_0_alias
	.size		__nv_reservedSMEM_offset_0_alias, 0, 64
	.other		__nv_reservedSMEM_offset_0_alias,@"STO_CUDA_RESERVED_SHARED STV_DEFAULT"
__nv_reservedSMEM_offset_0_alias:
	.zero		0
	.zero		64


//--------------------- .nv.constant0._Z10d_getHBNbrPfiiS_iS_iS_S_ffi --------------------------
	.section	.nv.constant0._Z10d_getHBNbrPfiiS_iS_iS_S_ffi,"a",@progbits
	.sectionflags	@""
	.align	4
.nv.constant0._Z10d_getHBNbrPfiiS_iS_iS_S_ffi:
	.zero		972


//--------------------- .nv.constant0._Z11d_getHBCorrPfiiS_iS_iS_S_iiiffi --------------------------
	.section	.nv.constant0._Z11d_getHBCorrPfiiS_iS_iS_S_iiiffi,"a",@progbits
	.sectionflags	@""
	.align	4
.nv.constant0._Z11d_getHBCorrPfiiS_iS_iS_S_iiiffi:
	.zero		984


//--------------------- SYMBOLS --------------------------

	.type		.nv.reservedSmem.offset0,@object
	.size		.nv.reservedSmem.offset0,0x4
